//
// Generated by NVIDIA NVVM Compiler
//
// Compiler Build ID: CL-36424714
// Cuda compilation tools, release 13.0, V13.0.88
// Based on NVVM 20.0.0
//

.version 9.0
.target sm_100
.address_size 64

	// .globl	_Z12matmul_naivePKfS0_Pfiii
// _ZZ16matmul_optimizedPKfS0_PfiiiE6tile_a has been demoted
// _ZZ16matmul_optimizedPKfS0_PfiiiE6tile_b has been demoted

.visible .entry _Z12matmul_naivePKfS0_Pfiii(
	.param .u64 .ptr .align 1 _Z12matmul_naivePKfS0_Pfiii_param_0,
	.param .u64 .ptr .align 1 _Z12matmul_naivePKfS0_Pfiii_param_1,
	.param .u64 .ptr .align 1 _Z12matmul_naivePKfS0_Pfiii_param_2,
	.param .u32 _Z12matmul_naivePKfS0_Pfiii_param_3,
	.param .u32 _Z12matmul_naivePKfS0_Pfiii_param_4,
	.param .u32 _Z12matmul_naivePKfS0_Pfiii_param_5
)
{
	.reg .pred 	%p<13>;
	.reg .b32 	%r<41>;
	.reg .b32 	%f<68>;
	.reg .b64 	%rd<53>;

	ld.param.u64 	%rd7, [_Z12matmul_naivePKfS0_Pfiii_param_0];
	ld.param.u64 	%rd8, [_Z12matmul_naivePKfS0_Pfiii_param_1];
	ld.param.u64 	%rd6, [_Z12matmul_naivePKfS0_Pfiii_param_2];
	ld.param.u32 	%r20, [_Z12matmul_naivePKfS0_Pfiii_param_3];
	ld.param.u32 	%r18, [_Z12matmul_naivePKfS0_Pfiii_param_4];
	ld.param.u32 	%r19, [_Z12matmul_naivePKfS0_Pfiii_param_5];
	cvta.to.global.u64 	%rd1, %rd8;
	cvta.to.global.u64 	%rd2, %rd7;
	mov.u32 	%r21, %ctaid.y;
	mov.u32 	%r22, %ntid.y;
	mov.u32 	%r23, %tid.y;
	mad.lo.s32 	%r1, %r21, %r22, %r23;
	mov.u32 	%r24, %ctaid.x;
	mov.u32 	%r25, %ntid.x;
	mov.u32 	%r26, %tid.x;
	mad.lo.s32 	%r2, %r24, %r25, %r26;
	setp.ge.s32 	%p1, %r1, %r20;
	setp.ge.s32 	%p2, %r2, %r18;
	or.pred  	%p3, %p1, %p2;
	@%p3 bra 	$L__BB0_14;
	setp.lt.s32 	%p4, %r19, 1;
	mov.f32 	%f67, 0f00000000;
	@%p4 bra 	$L__BB0_13;
	mul.lo.s32 	%r3, %r19, %r1;
	and.b32  	%r4, %r19, 7;
	setp.lt.u32 	%p5, %r19, 8;
	mov.f32 	%f67, 0f00000000;
	mov.b32 	%r39, 0;
	@%p5 bra 	$L__BB0_5;
	and.b32  	%r39, %r19, 2147483640;
	neg.s32 	%r37, %r39;
	shl.b32 	%r7, %r18, 3;
	mul.wide.u32 	%rd9, %r3, 4;
	add.s64 	%rd10, %rd9, %rd2;
	add.s64 	%rd52, %rd10, 16;
	mov.f32 	%f67, 0f00000000;
	mul.wide.s32 	%rd13, %r18, 4;
	mov.u32 	%r36, %r2;
$L__BB0_4:
	.pragma "nounroll";
	ld.global.f32 	%f17, [%rd52+-16];
	mul.wide.s32 	%rd11, %r36, 4;
	add.s64 	%rd12, %rd1, %rd11;
	ld.global.f32 	%f18, [%rd12];
	fma.rn.f32 	%f19, %f17, %f18, %f67;
	ld.global.f32 	%f20, [%rd52+-12];
	add.s64 	%rd14, %rd12, %rd13;
	ld.global.f32 	%f21, [%rd14];
	fma.rn.f32 	%f22, %f20, %f21, %f19;
	ld.global.f32 	%f23, [%rd52+-8];
	add.s64 	%rd15, %rd14, %rd13;
	ld.global.f32 	%f24, [%rd15];
	fma.rn.f32 	%f25, %f23, %f24, %f22;
	ld.global.f32 	%f26, [%rd52+-4];
	add.s64 	%rd16, %rd15, %rd13;
	ld.global.f32 	%f27, [%rd16];
	fma.rn.f32 	%f28, %f26, %f27, %f25;
	ld.global.f32 	%f29, [%rd52];
	add.s64 	%rd17, %rd16, %rd13;
	ld.global.f32 	%f30, [%rd17];
	fma.rn.f32 	%f31, %f29, %f30, %f28;
	ld.global.f32 	%f32, [%rd52+4];
	add.s64 	%rd18, %rd17, %rd13;
	ld.global.f32 	%f33, [%rd18];
	fma.rn.f32 	%f34, %f32, %f33, %f31;
	ld.global.f32 	%f35, [%rd52+8];
	add.s64 	%rd19, %rd18, %rd13;
	ld.global.f32 	%f36, [%rd19];
	fma.rn.f32 	%f37, %f35, %f36, %f34;
	ld.global.f32 	%f38, [%rd52+12];
	add.s64 	%rd20, %rd19, %rd13;
	ld.global.f32 	%f39, [%rd20];
	fma.rn.f32 	%f67, %f38, %f39, %f37;
	add.s32 	%r37, %r37, 8;
	add.s32 	%r36, %r36, %r7;
	add.s64 	%rd52, %rd52, 32;
	setp.ne.s32 	%p6, %r37, 0;
	@%p6 bra 	$L__BB0_4;
$L__BB0_5:
	setp.eq.s32 	%p7, %r4, 0;
	@%p7 bra 	$L__BB0_13;
	and.b32  	%r13, %r19, 3;
	setp.lt.u32 	%p8, %r4, 4;
	@%p8 bra 	$L__BB0_8;
	add.s32 	%r28, %r39, %r3;
	mul.wide.u32 	%rd21, %r28, 4;
	add.s64 	%rd22, %rd2, %rd21;
	ld.global.f32 	%f41, [%rd22];
	mad.lo.s32 	%r29, %r39, %r18, %r2;
	mul.wide.s32 	%rd23, %r29, 4;
	add.s64 	%rd24, %rd1, %rd23;
	ld.global.f32 	%f42, [%rd24];
	fma.rn.f32 	%f43, %f41, %f42, %f67;
	cvt.u64.u32 	%rd25, %r3;
	cvt.u64.u32 	%rd26, %r39;
	add.s64 	%rd27, %rd26, %rd25;
	shl.b64 	%rd28, %rd27, 2;
	add.s64 	%rd29, %rd2, %rd28;
	ld.global.f32 	%f44, [%rd29+4];
	mul.wide.s32 	%rd30, %r18, 4;
	add.s64 	%rd31, %rd24, %rd30;
	ld.global.f32 	%f45, [%rd31];
	fma.rn.f32 	%f46, %f44, %f45, %f43;
	ld.global.f32 	%f47, [%rd29+8];
	add.s64 	%rd32, %rd31, %rd30;
	ld.global.f32 	%f48, [%rd32];
	fma.rn.f32 	%f49, %f47, %f48, %f46;
	ld.global.f32 	%f50, [%rd29+12];
	add.s64 	%rd33, %rd32, %rd30;
	ld.global.f32 	%f51, [%rd33];
	fma.rn.f32 	%f67, %f50, %f51, %f49;
	add.s32 	%r39, %r39, 4;
$L__BB0_8:
	setp.eq.s32 	%p9, %r13, 0;
	@%p9 bra 	$L__BB0_13;
	setp.eq.s32 	%p10, %r13, 1;
	@%p10 bra 	$L__BB0_11;
	add.s32 	%r30, %r39, %r3;
	mul.wide.u32 	%rd34, %r30, 4;
	add.s64 	%rd35, %rd2, %rd34;
	ld.global.f32 	%f53, [%rd35];
	mad.lo.s32 	%r31, %r39, %r18, %r2;
	mul.wide.s32 	%rd36, %r31, 4;
	add.s64 	%rd37, %rd1, %rd36;
	ld.global.f32 	%f54, [%rd37];
	fma.rn.f32 	%f55, %f53, %f54, %f67;
	cvt.u64.u32 	%rd38, %r3;
	cvt.u64.u32 	%rd39, %r39;
	add.s64 	%rd40, %rd39, %rd38;
	shl.b64 	%rd41, %rd40, 2;
	add.s64 	%rd42, %rd2, %rd41;
	ld.global.f32 	%f56, [%rd42+4];
	mul.wide.s32 	%rd43, %r18, 4;
	add.s64 	%rd44, %rd37, %rd43;
	ld.global.f32 	%f57, [%rd44];
	fma.rn.f32 	%f67, %f56, %f57, %f55;
	add.s32 	%r39, %r39, 2;
$L__BB0_11:
	and.b32  	%r32, %r19, 1;
	setp.eq.b32 	%p11, %r32, 1;
	not.pred 	%p12, %p11;
	@%p12 bra 	$L__BB0_13;
	add.s32 	%r33, %r39, %r3;
	mul.wide.u32 	%rd45, %r33, 4;
	add.s64 	%rd46, %rd2, %rd45;
	ld.global.f32 	%f58, [%rd46];
	mad.lo.s32 	%r34, %r39, %r18, %r2;
	mul.wide.s32 	%rd47, %r34, 4;
	add.s64 	%rd48, %rd1, %rd47;
	ld.global.f32 	%f59, [%rd48];
	fma.rn.f32 	%f67, %f58, %f59, %f67;
$L__BB0_13:
	mad.lo.s32 	%r35, %r18, %r1, %r2;
	cvta.to.global.u64 	%rd49, %rd6;
	mul.wide.s32 	%rd50, %r35, 4;
	add.s64 	%rd51, %rd49, %rd50;
	st.global.f32 	[%rd51], %f67;
$L__BB0_14:
	ret;

}
	// .globl	_Z16matmul_optimizedPKfS0_Pfiii
.visible .entry _Z16matmul_optimizedPKfS0_Pfiii(
	.param .u64 .ptr .align 1 _Z16matmul_optimizedPKfS0_Pfiii_param_0,
	.param .u64 .ptr .align 1 _Z16matmul_optimizedPKfS0_Pfiii_param_1,
	.param .u64 .ptr .align 1 _Z16matmul_optimizedPKfS0_Pfiii_param_2,
	.param .u32 _Z16matmul_optimizedPKfS0_Pfiii_param_3,
	.param .u32 _Z16matmul_optimizedPKfS0_Pfiii_param_4,
	.param .u32 _Z16matmul_optimizedPKfS0_Pfiii_param_5
)
{
	.reg .pred 	%p<12>;
	.reg .b32 	%r<42>;
	.reg .b32 	%f<63>;
	.reg .b64 	%rd<13>;
	// demoted variable
	.shared .align 4 .b8 _ZZ16matmul_optimizedPKfS0_PfiiiE6tile_a[1024];
	// demoted variable
	.shared .align 4 .b8 _ZZ16matmul_optimizedPKfS0_PfiiiE6tile_b[1024];
	ld.param.u64 	%rd3, [_Z16matmul_optimizedPKfS0_Pfiii_param_0];
	ld.param.u64 	%rd4, [_Z16matmul_optimizedPKfS0_Pfiii_param_1];
	ld.param.u64 	%rd5, [_Z16matmul_optimizedPKfS0_Pfiii_param_2];
	ld.param.u32 	%r23, [_Z16matmul_optimizedPKfS0_Pfiii_param_3];
	ld.param.u32 	%r24, [_Z16matmul_optimizedPKfS0_Pfiii_param_4];
	ld.param.u32 	%r25, [_Z16matmul_optimizedPKfS0_Pfiii_param_5];
	mov.u32 	%r26, %ctaid.y;
	mov.u32 	%r27, %ntid.y;
	mov.u32 	%r39, %tid.y;
	mad.lo.s32 	%r2, %r26, %r27, %r39;
	mov.u32 	%r28, %ctaid.x;
	mov.u32 	%r29, %ntid.x;
	mov.u32 	%r37, %tid.x;
	mad.lo.s32 	%r4, %r28, %r29, %r37;
	setp.lt.s32 	%p1, %r25, 1;
	mov.f32 	%f62, 0f00000000;
	@%p1 bra 	$L__BB1_7;
	add.s32 	%r30, %r25, 15;
	shr.u32 	%r31, %r30, 4;
	shl.b32 	%r32, %r39, 6;
	mov.u32 	%r33, _ZZ16matmul_optimizedPKfS0_PfiiiE6tile_a;
	add.s32 	%r5, %r33, %r32;
	shl.b32 	%r34, %r37, 2;
	add.s32 	%r6, %r5, %r34;
	mov.u32 	%r35, _ZZ16matmul_optimizedPKfS0_PfiiiE6tile_b;
	add.s32 	%r8, %r35, %r34;
	add.s32 	%r7, %r8, %r32;
	neg.s32 	%r41, %r31;
	mad.lo.s32 	%r40, %r39, %r24, %r4;
	shl.b32 	%r11, %r24, 4;
	mad.lo.s32 	%r38, %r25, %r2, %r37;
	cvta.to.global.u64 	%rd1, %rd3;
	cvta.to.global.u64 	%rd2, %rd4;
	mov.f32 	%f62, 0f00000000;
$L__BB1_2:
	setp.ge.s32 	%p2, %r2, %r23;
	setp.ge.u32 	%p3, %r37, %r25;
	mov.f32 	%f60, 0f00000000;
	or.pred  	%p4, %p2, %p3;
	@%p4 bra 	$L__BB1_4;
	mul.wide.u32 	%rd6, %r38, 4;
	add.s64 	%rd7, %rd1, %rd6;
	ld.global.f32 	%f60, [%rd7];
$L__BB1_4:
	setp.ge.s32 	%p5, %r4, %r24;
	st.shared.f32 	[%r6], %f60;
	setp.ge.u32 	%p6, %r39, %r25;
	mov.f32 	%f61, 0f00000000;
	or.pred  	%p7, %p5, %p6;
	@%p7 bra 	$L__BB1_6;
	mul.wide.u32 	%rd8, %r40, 4;
	add.s64 	%rd9, %rd2, %rd8;
	ld.global.f32 	%f61, [%rd9];
$L__BB1_6:
	st.shared.f32 	[%r7], %f61;
	bar.sync 	0;
	ld.shared.f32 	%f12, [%r5];
	ld.shared.f32 	%f13, [%r8];
	fma.rn.f32 	%f14, %f12, %f13, %f62;
	ld.shared.f32 	%f15, [%r5+4];
	ld.shared.f32 	%f16, [%r8+64];
	fma.rn.f32 	%f17, %f15, %f16, %f14;
	ld.shared.f32 	%f18, [%r5+8];
	ld.shared.f32 	%f19, [%r8+128];
	fma.rn.f32 	%f20, %f18, %f19, %f17;
	ld.shared.f32 	%f21, [%r5+12];
	ld.shared.f32 	%f22, [%r8+192];
	fma.rn.f32 	%f23, %f21, %f22, %f20;
	ld.shared.f32 	%f24, [%r5+16];
	ld.shared.f32 	%f25, [%r8+256];
	fma.rn.f32 	%f26, %f24, %f25, %f23;
	ld.shared.f32 	%f27, [%r5+20];
	ld.shared.f32 	%f28, [%r8+320];
	fma.rn.f32 	%f29, %f27, %f28, %f26;
	ld.shared.f32 	%f30, [%r5+24];
	ld.shared.f32 	%f31, [%r8+384];
	fma.rn.f32 	%f32, %f30, %f31, %f29;
	ld.shared.f32 	%f33, [%r5+28];
	ld.shared.f32 	%f34, [%r8+448];
	fma.rn.f32 	%f35, %f33, %f34, %f32;
	ld.shared.f32 	%f36, [%r5+32];
	ld.shared.f32 	%f37, [%r8+512];
	fma.rn.f32 	%f38, %f36, %f37, %f35;
	ld.shared.f32 	%f39, [%r5+36];
	ld.shared.f32 	%f40, [%r8+576];
	fma.rn.f32 	%f41, %f39, %f40, %f38;
	ld.shared.f32 	%f42, [%r5+40];
	ld.shared.f32 	%f43, [%r8+640];
	fma.rn.f32 	%f44, %f42, %f43, %f41;
	ld.shared.f32 	%f45, [%r5+44];
	ld.shared.f32 	%f46, [%r8+704];
	fma.rn.f32 	%f47, %f45, %f46, %f44;
	ld.shared.f32 	%f48, [%r5+48];
	ld.shared.f32 	%f49, [%r8+768];
	fma.rn.f32 	%f50, %f48, %f49, %f47;
	ld.shared.f32 	%f51, [%r5+52];
	ld.shared.f32 	%f52, [%r8+832];
	fma.rn.f32 	%f53, %f51, %f52, %f50;
	ld.shared.f32 	%f54, [%r5+56];
	ld.shared.f32 	%f55, [%r8+896];
	fma.rn.f32 	%f56, %f54, %f55, %f53;
	ld.shared.f32 	%f57, [%r5+60];
	ld.shared.f32 	%f58, [%r8+960];
	fma.rn.f32 	%f62, %f57, %f58, %f56;
	bar.sync 	0;
	add.s32 	%r41, %r41, 1;
	setp.ne.s32 	%p8, %r41, 0;
	add.s32 	%r40, %r40, %r11;
	add.s32 	%r39, %r39, 16;
	add.s32 	%r38, %r38, 16;
	add.s32 	%r37, %r37, 16;
	@%p8 bra 	$L__BB1_2;
$L__BB1_7:
	setp.ge.s32 	%p9, %r2, %r23;
	setp.ge.s32 	%p10, %r4, %r24;
	or.pred  	%p11, %p9, %p10;
	@%p11 bra 	$L__BB1_9;
	mad.lo.s32 	%r36, %r24, %r2, %r4;
	cvta.to.global.u64 	%rd10, %rd5;
	mul.wide.s32 	%rd11, %r36, 4;
	add.s64 	%rd12, %rd10, %rd11;
	st.global.f32 	[%rd12], %f62;
$L__BB1_9:
	ret;

}
	// .globl	_Z16matmul_coalescedPKfS0_Pfiii
.visible .entry _Z16matmul_coalescedPKfS0_Pfiii(
	.param .u64 .ptr .align 1 _Z16matmul_coalescedPKfS0_Pfiii_param_0,
	.param .u64 .ptr .align 1 _Z16matmul_coalescedPKfS0_Pfiii_param_1,
	.param .u64 .ptr .align 1 _Z16matmul_coalescedPKfS0_Pfiii_param_2,
	.param .u32 _Z16matmul_coalescedPKfS0_Pfiii_param_3,
	.param .u32 _Z16matmul_coalescedPKfS0_Pfiii_param_4,
	.param .u32 _Z16matmul_coalescedPKfS0_Pfiii_param_5
)
{
	.reg .pred 	%p<19>;
	.reg .b32 	%r<87>;
	.reg .b32 	%f<166>;
	.reg .b64 	%rd<84>;

	ld.param.u64 	%rd4, [_Z16matmul_coalescedPKfS0_Pfiii_param_0];
	ld.param.u64 	%rd5, [_Z16matmul_coalescedPKfS0_Pfiii_param_1];
	ld.param.u64 	%rd3, [_Z16matmul_coalescedPKfS0_Pfiii_param_2];
	ld.param.u32 	%r44, [_Z16matmul_coalescedPKfS0_Pfiii_param_3];
	ld.param.u32 	%r42, [_Z16matmul_coalescedPKfS0_Pfiii_param_4];
	ld.param.u32 	%r43, [_Z16matmul_coalescedPKfS0_Pfiii_param_5];
	cvta.to.global.u64 	%rd1, %rd5;
	cvta.to.global.u64 	%rd2, %rd4;
	mov.u32 	%r45, %ctaid.y;
	mov.u32 	%r46, %ntid.y;
	mov.u32 	%r47, %tid.y;
	mad.lo.s32 	%r1, %r45, %r46, %r47;
	mov.u32 	%r48, %ctaid.x;
	mov.u32 	%r49, %ntid.x;
	mov.u32 	%r50, %tid.x;
	mad.lo.s32 	%r2, %r48, %r49, %r50;
	setp.ge.s32 	%p1, %r1, %r44;
	setp.ge.s32 	%p2, %r2, %r42;
	or.pred  	%p3, %p1, %p2;
	@%p3 bra 	$L__BB2_23;
	setp.lt.s32 	%p4, %r43, 4;
	mov.b32 	%r84, 0;
	mov.f32 	%f165, 0f00000000;
	@%p4 bra 	$L__BB2_10;
	mul.lo.s32 	%r3, %r43, %r1;
	add.s32 	%r4, %r43, -4;
	shr.u32 	%r53, %r4, 2;
	add.s32 	%r5, %r53, 1;
	setp.lt.u32 	%p5, %r4, 12;
	mov.f32 	%f165, 0f00000000;
	mov.b32 	%r79, 0;
	@%p5 bra 	$L__BB2_5;
	shl.b32 	%r6, %r42, 4;
	and.b32  	%r55, %r5, 2147483644;
	neg.s32 	%r76, %r55;
	mov.f32 	%f165, 0f00000000;
	mov.b32 	%r79, 0;
	mul.wide.s32 	%rd10, %r42, 4;
	mov.u32 	%r77, %r3;
	mov.u32 	%r78, %r2;
$L__BB2_4:
	.pragma "nounroll";
	mul.wide.u32 	%rd6, %r77, 4;
	add.s64 	%rd7, %rd2, %rd6;
	ld.global.f32 	%f26, [%rd7];
	mul.wide.s32 	%rd8, %r78, 4;
	add.s64 	%rd9, %rd1, %rd8;
	ld.global.f32 	%f27, [%rd9];
	fma.rn.f32 	%f28, %f26, %f27, %f165;
	ld.global.f32 	%f29, [%rd7+4];
	add.s64 	%rd11, %rd9, %rd10;
	ld.global.f32 	%f30, [%rd11];
	fma.rn.f32 	%f31, %f29, %f30, %f28;
	ld.global.f32 	%f32, [%rd7+8];
	add.s64 	%rd12, %rd11, %rd10;
	ld.global.f32 	%f33, [%rd12];
	fma.rn.f32 	%f34, %f32, %f33, %f31;
	ld.global.f32 	%f35, [%rd7+12];
	add.s64 	%rd13, %rd12, %rd10;
	ld.global.f32 	%f36, [%rd13];
	fma.rn.f32 	%f37, %f35, %f36, %f34;
	ld.global.f32 	%f38, [%rd7+16];
	add.s64 	%rd14, %rd13, %rd10;
	ld.global.f32 	%f39, [%rd14];
	fma.rn.f32 	%f40, %f38, %f39, %f37;
	ld.global.f32 	%f41, [%rd7+20];
	add.s64 	%rd15, %rd14, %rd10;
	ld.global.f32 	%f42, [%rd15];
	fma.rn.f32 	%f43, %f41, %f42, %f40;
	ld.global.f32 	%f44, [%rd7+24];
	add.s64 	%rd16, %rd15, %rd10;
	ld.global.f32 	%f45, [%rd16];
	fma.rn.f32 	%f46, %f44, %f45, %f43;
	ld.global.f32 	%f47, [%rd7+28];
	add.s64 	%rd17, %rd16, %rd10;
	ld.global.f32 	%f48, [%rd17];
	fma.rn.f32 	%f49, %f47, %f48, %f46;
	ld.global.f32 	%f50, [%rd7+32];
	add.s64 	%rd18, %rd17, %rd10;
	ld.global.f32 	%f51, [%rd18];
	fma.rn.f32 	%f52, %f50, %f51, %f49;
	ld.global.f32 	%f53, [%rd7+36];
	add.s64 	%rd19, %rd18, %rd10;
	ld.global.f32 	%f54, [%rd19];
	fma.rn.f32 	%f55, %f53, %f54, %f52;
	ld.global.f32 	%f56, [%rd7+40];
	add.s64 	%rd20, %rd19, %rd10;
	ld.global.f32 	%f57, [%rd20];
	fma.rn.f32 	%f58, %f56, %f57, %f55;
	ld.global.f32 	%f59, [%rd7+44];
	add.s64 	%rd21, %rd20, %rd10;
	ld.global.f32 	%f60, [%rd21];
	fma.rn.f32 	%f61, %f59, %f60, %f58;
	ld.global.f32 	%f62, [%rd7+48];
	add.s64 	%rd22, %rd21, %rd10;
	ld.global.f32 	%f63, [%rd22];
	fma.rn.f32 	%f64, %f62, %f63, %f61;
	ld.global.f32 	%f65, [%rd7+52];
	add.s64 	%rd23, %rd22, %rd10;
	ld.global.f32 	%f66, [%rd23];
	fma.rn.f32 	%f67, %f65, %f66, %f64;
	ld.global.f32 	%f68, [%rd7+56];
	add.s64 	%rd24, %rd23, %rd10;
	ld.global.f32 	%f69, [%rd24];
	fma.rn.f32 	%f70, %f68, %f69, %f67;
	ld.global.f32 	%f71, [%rd7+60];
	add.s64 	%rd25, %rd24, %rd10;
	ld.global.f32 	%f72, [%rd25];
	fma.rn.f32 	%f165, %f71, %f72, %f70;
	add.s32 	%r79, %r79, 16;
	add.s32 	%r78, %r78, %r6;
	add.s32 	%r77, %r77, 16;
	add.s32 	%r76, %r76, 4;
	setp.eq.s32 	%p6, %r76, 0;
	@%p6 bra 	$L__BB2_5;
	bra.uni 	$L__BB2_4;
$L__BB2_5:
	and.b32  	%r57, %r4, -4;
	add.s32 	%r84, %r57, 4;
	and.b32  	%r56, %r5, 3;
	setp.eq.s32 	%p7, %r56, 0;
	@%p7 bra 	$L__BB2_10;
	setp.eq.s32 	%p8, %r56, 1;
	@%p8 bra 	$L__BB2_8;
	add.s32 	%r58, %r79, %r3;
	mul.wide.u32 	%rd26, %r58, 4;
	add.s64 	%rd27, %rd2, %rd26;
	ld.global.f32 	%f74, [%rd27];
	mad.lo.s32 	%r59, %r79, %r42, %r2;
	mul.wide.s32 	%rd28, %r59, 4;
	add.s64 	%rd29, %rd1, %rd28;
	ld.global.f32 	%f75, [%rd29];
	fma.rn.f32 	%f76, %f74, %f75, %f165;
	ld.global.f32 	%f77, [%rd27+4];
	mul.wide.s32 	%rd30, %r42, 4;
	add.s64 	%rd31, %rd29, %rd30;
	ld.global.f32 	%f78, [%rd31];
	fma.rn.f32 	%f79, %f77, %f78, %f76;
	ld.global.f32 	%f80, [%rd27+8];
	add.s64 	%rd32, %rd31, %rd30;
	ld.global.f32 	%f81, [%rd32];
	fma.rn.f32 	%f82, %f80, %f81, %f79;
	ld.global.f32 	%f83, [%rd27+12];
	add.s64 	%rd33, %rd32, %rd30;
	ld.global.f32 	%f84, [%rd33];
	fma.rn.f32 	%f85, %f83, %f84, %f82;
	cvt.u64.u32 	%rd34, %r3;
	cvt.u64.u32 	%rd35, %r79;
	add.s64 	%rd36, %rd35, %rd34;
	shl.b64 	%rd37, %rd36, 2;
	add.s64 	%rd38, %rd2, %rd37;
	ld.global.f32 	%f86, [%rd38+16];
	add.s64 	%rd39, %rd33, %rd30;
	ld.global.f32 	%f87, [%rd39];
	fma.rn.f32 	%f88, %f86, %f87, %f85;
	ld.global.f32 	%f89, [%rd38+20];
	add.s64 	%rd40, %rd39, %rd30;
	ld.global.f32 	%f90, [%rd40];
	fma.rn.f32 	%f91, %f89, %f90, %f88;
	ld.global.f32 	%f92, [%rd38+24];
	add.s64 	%rd41, %rd40, %rd30;
	ld.global.f32 	%f93, [%rd41];
	fma.rn.f32 	%f94, %f92, %f93, %f91;
	ld.global.f32 	%f95, [%rd38+28];
	add.s64 	%rd42, %rd41, %rd30;
	ld.global.f32 	%f96, [%rd42];
	fma.rn.f32 	%f165, %f95, %f96, %f94;
	add.s32 	%r79, %r79, 8;
$L__BB2_8:
	and.b32  	%r60, %r4, 4;
	setp.ne.s32 	%p9, %r60, 0;
	@%p9 bra 	$L__BB2_10;
	add.s32 	%r61, %r79, %r3;
	mul.wide.u32 	%rd43, %r61, 4;
	add.s64 	%rd44, %rd2, %rd43;
	ld.global.f32 	%f97, [%rd44];
	mad.lo.s32 	%r62, %r79, %r42, %r2;
	mul.wide.s32 	%rd45, %r62, 4;
	add.s64 	%rd46, %rd1, %rd45;
	ld.global.f32 	%f98, [%rd46];
	fma.rn.f32 	%f99, %f97, %f98, %f165;
	ld.global.f32 	%f100, [%rd44+4];
	mul.wide.s32 	%rd47, %r42, 4;
	add.s64 	%rd48, %rd46, %rd47;
	ld.global.f32 	%f101, [%rd48];
	fma.rn.f32 	%f102, %f100, %f101, %f99;
	ld.global.f32 	%f103, [%rd44+8];
	add.s64 	%rd49, %rd48, %rd47;
	ld.global.f32 	%f104, [%rd49];
	fma.rn.f32 	%f105, %f103, %f104, %f102;
	ld.global.f32 	%f106, [%rd44+12];
	add.s64 	%rd50, %rd49, %rd47;
	ld.global.f32 	%f107, [%rd50];
	fma.rn.f32 	%f165, %f106, %f107, %f105;
$L__BB2_10:
	setp.ge.s32 	%p10, %r84, %r43;
	@%p10 bra 	$L__BB2_22;
	mul.lo.s32 	%r13, %r43, %r1;
	sub.s32 	%r14, %r43, %r84;
	and.b32  	%r15, %r14, 7;
	sub.s32 	%r63, %r84, %r43;
	setp.gt.u32 	%p11, %r63, -8;
	@%p11 bra 	$L__BB2_14;
	mad.lo.s32 	%r82, %r84, %r42, %r2;
	shl.b32 	%r17, %r42, 3;
	add.s32 	%r81, %r84, %r13;
	and.b32  	%r64, %r14, -8;
	neg.s32 	%r80, %r64;
	mul.wide.s32 	%rd55, %r42, 4;
$L__BB2_13:
	.pragma "nounroll";
	mul.wide.s32 	%rd51, %r81, 4;
	add.s64 	%rd52, %rd2, %rd51;
	ld.global.f32 	%f109, [%rd52];
	mul.wide.s32 	%rd53, %r82, 4;
	add.s64 	%rd54, %rd1, %rd53;
	ld.global.f32 	%f110, [%rd54];
	fma.rn.f32 	%f111, %f109, %f110, %f165;
	ld.global.f32 	%f112, [%rd52+4];
	add.s64 	%rd56, %rd54, %rd55;
	ld.global.f32 	%f113, [%rd56];
	fma.rn.f32 	%f114, %f112, %f113, %f111;
	ld.global.f32 	%f115, [%rd52+8];
	add.s64 	%rd57, %rd56, %rd55;
	ld.global.f32 	%f116, [%rd57];
	fma.rn.f32 	%f117, %f115, %f116, %f114;
	ld.global.f32 	%f118, [%rd52+12];
	add.s64 	%rd58, %rd57, %rd55;
	ld.global.f32 	%f119, [%rd58];
	fma.rn.f32 	%f120, %f118, %f119, %f117;
	ld.global.f32 	%f121, [%rd52+16];
	add.s64 	%rd59, %rd58, %rd55;
	ld.global.f32 	%f122, [%rd59];
	fma.rn.f32 	%f123, %f121, %f122, %f120;
	ld.global.f32 	%f124, [%rd52+20];
	add.s64 	%rd60, %rd59, %rd55;
	ld.global.f32 	%f125, [%rd60];
	fma.rn.f32 	%f126, %f124, %f125, %f123;
	ld.global.f32 	%f127, [%rd52+24];
	add.s64 	%rd61, %rd60, %rd55;
	ld.global.f32 	%f128, [%rd61];
	fma.rn.f32 	%f129, %f127, %f128, %f126;
	ld.global.f32 	%f130, [%rd52+28];
	add.s64 	%rd62, %rd61, %rd55;
	ld.global.f32 	%f131, [%rd62];
	fma.rn.f32 	%f165, %f130, %f131, %f129;
	add.s32 	%r84, %r84, 8;
	add.s32 	%r82, %r82, %r17;
	add.s32 	%r81, %r81, 8;
	add.s32 	%r80, %r80, 8;
	setp.ne.s32 	%p12, %r80, 0;
	@%p12 bra 	$L__BB2_13;
$L__BB2_14:
	setp.eq.s32 	%p13, %r15, 0;
	@%p13 bra 	$L__BB2_22;
	and.b32  	%r37, %r14, 3;
	setp.lt.u32 	%p14, %r15, 4;
	@%p14 bra 	$L__BB2_17;
	add.s32 	%r65, %r84, %r13;
	mul.wide.s32 	%rd63, %r65, 4;
	add.s64 	%rd64, %rd2, %rd63;
	ld.global.f32 	%f133, [%rd64];
	mad.lo.s32 	%r66, %r84, %r42, %r2;
	mul.wide.s32 	%rd65, %r66, 4;
	add.s64 	%rd66, %rd1, %rd65;
	ld.global.f32 	%f134, [%rd66];
	fma.rn.f32 	%f135, %f133, %f134, %f165;
	ld.global.f32 	%f136, [%rd64+4];
	mul.wide.s32 	%rd67, %r42, 4;
	add.s64 	%rd68, %rd66, %rd67;
	ld.global.f32 	%f137, [%rd68];
	fma.rn.f32 	%f138, %f136, %f137, %f135;
	ld.global.f32 	%f139, [%rd64+8];
	add.s64 	%rd69, %rd68, %rd67;
	ld.global.f32 	%f140, [%rd69];
	fma.rn.f32 	%f141, %f139, %f140, %f138;
	ld.global.f32 	%f142, [%rd64+12];
	add.s64 	%rd70, %rd69, %rd67;
	ld.global.f32 	%f143, [%rd70];
	fma.rn.f32 	%f165, %f142, %f143, %f141;
	add.s32 	%r84, %r84, 4;
$L__BB2_17:
	setp.eq.s32 	%p15, %r37, 0;
	@%p15 bra 	$L__BB2_22;
	setp.eq.s32 	%p16, %r37, 1;
	@%p16 bra 	$L__BB2_20;
	add.s32 	%r67, %r84, %r13;
	mul.wide.s32 	%rd71, %r67, 4;
	add.s64 	%rd72, %rd2, %rd71;
	ld.global.f32 	%f145, [%rd72];
	mad.lo.s32 	%r68, %r84, %r42, %r2;
	mul.wide.s32 	%rd73, %r68, 4;
	add.s64 	%rd74, %rd1, %rd73;
	ld.global.f32 	%f146, [%rd74];
	fma.rn.f32 	%f147, %f145, %f146, %f165;
	ld.global.f32 	%f148, [%rd72+4];
	mul.wide.s32 	%rd75, %r42, 4;
	add.s64 	%rd76, %rd74, %rd75;
	ld.global.f32 	%f149, [%rd76];
	fma.rn.f32 	%f165, %f148, %f149, %f147;
	add.s32 	%r84, %r84, 2;
$L__BB2_20:
	and.b32  	%r69, %r14, 1;
	setp.eq.b32 	%p17, %r69, 1;
	not.pred 	%p18, %p17;
	@%p18 bra 	$L__BB2_22;
	add.s32 	%r70, %r84, %r13;
	mul.wide.s32 	%rd77, %r70, 4;
	add.s64 	%rd78, %rd2, %rd77;
	ld.global.f32 	%f150, [%rd78];
	mad.lo.s32 	%r71, %r84, %r42, %r2;
	mul.wide.s32 	%rd79, %r71, 4;
	add.s64 	%rd80, %rd1, %rd79;
	ld.global.f32 	%f151, [%rd80];
	fma.rn.f32 	%f165, %f150, %f151, %f165;
$L__BB2_22:
	mad.lo.s32 	%r72, %r42, %r1, %r2;
	cvta.to.global.u64 	%rd81, %rd3;
	mul.wide.s32 	%rd82, %r72, 4;
	add.s64 	%rd83, %rd81, %rd82;
	st.global.f32 	[%rd83], %f165;
$L__BB2_23:
	ret;

}


// ===== COMPILED SASS (sm_100) =====

	.target	sm_100

	.elftype	@"ET_EXEC"


//--------------------- .note.nv.tkinfo           --------------------------
	.section	.note.nv.tkinfo,"",@"SHT_NOTE"
	.sectionflags	@"SHF_NOTE_NV_TKINFO"
	.tkinfo
        /*0018*/ 	.word	0x00000002
        /*0030*/ 	.string	""
        /*0030*/ 	.string	"ptxas"
        /*0030*/ 	.string	"Cuda compilation tools, release 13.0, V13.0.88"
        /*0030*/ 	.string	"Build cuda_13.0.r13.0/compiler.36424714_0"
        /*0030*/ 	.string	"-arch sm_100 -m 64 "



//--------------------- .note.nv.cuinfo           --------------------------
	.section	.note.nv.cuinfo,"",@"SHT_NOTE"
	.sectionflags	@"SHF_NOTE_NV_CUINFO"
        /*0018*/ 	.short	0x0002
        /*001a*/ 	.short	0x0064
        /*001c*/ 	.short	0x0082
	.zero		2


//--------------------- .nv.info                  --------------------------
	.section	.nv.info,"",@"SHT_CUDA_INFO"
	.align	4


	//----- nvinfo : EIATTR_REGCOUNT
	.align		4
        /*0000*/ 	.byte	0x04, 0x2f
        /*0002*/ 	.short	(.L_1 - .L_0)
	.align		4
.L_0:
        /*0004*/ 	.word	index@(_Z12matmul_naivePKfS0_Pfiii)
        /*0008*/ 	.word	0x00000020


	//----- nvinfo : EIATTR_FRAME_SIZE
	.align		4
.L_1:
        /*000c*/ 	.byte	0x04, 0x11
        /*000e*/ 	.short	(.L_3 - .L_2)
	.align		4
.L_2:
        /*0010*/ 	.word	index@(_Z12matmul_naivePKfS0_Pfiii)
        /*0014*/ 	.word	0x00000000


	//----- nvinfo : EIATTR_REGCOUNT
	.align		4
.L_3:
        /*0018*/ 	.byte	0x04, 0x2f
        /*001a*/ 	.short	(.L_5 - .L_4)
	.align		4
.L_4:
        /*001c*/ 	.word	index@(_Z16matmul_optimizedPKfS0_Pfiii)
        /*0020*/ 	.word	0x00000020


	//----- nvinfo : EIATTR_FRAME_SIZE
	.align		4
.L_5:
        /*0024*/ 	.byte	0x04, 0x11
        /*0026*/ 	.short	(.L_7 - .L_6)
	.align		4
.L_6:
        /*0028*/ 	.word	index@(_Z16matmul_optimizedPKfS0_Pfiii)
        /*002c*/ 	.word	0x00000000


	//----- nvinfo : EIATTR_REGCOUNT
	.align		4
.L_7:
        /*0030*/ 	.byte	0x04, 0x2f
        /*0032*/ 	.short	(.L_9 - .L_8)
	.align		4
.L_8:
        /*0034*/ 	.word	index@(_Z16matmul_coalescedPKfS0_Pfiii)
        /*0038*/ 	.word	0x00000020


	//----- nvinfo : EIATTR_FRAME_SIZE
	.align		4
.L_9:
        /*003c*/ 	.byte	0x04, 0x11
        /*003e*/ 	.short	(.L_11 - .L_10)
	.align		4
.L_10:
        /*0040*/ 	.word	index@(_Z16matmul_coalescedPKfS0_Pfiii)
        /*0044*/ 	.word	0x00000000


	//----- nvinfo : EIATTR_MIN_STACK_SIZE
	.align		4
.L_11:
        /*0048*/ 	.byte	0x04, 0x12
        /*004a*/ 	.short	(.L_13 - .L_12)
	.align		4
.L_12:
        /*004c*/ 	.word	index@(_Z16matmul_coalescedPKfS0_Pfiii)
        /*0050*/ 	.word	0x00000000


	//----- nvinfo : EIATTR_MIN_STACK_SIZE
	.align		4
.L_13:
        /*0054*/ 	.byte	0x04, 0x12
        /*0056*/ 	.short	(.L_15 - .L_14)
	.align		4
.L_14:
        /*0058*/ 	.word	index@(_Z16matmul_optimizedPKfS0_Pfiii)
        /*005c*/ 	.word	0x00000000


	//----- nvinfo : EIATTR_MIN_STACK_SIZE
	.align		4
.L_15:
        /*0060*/ 	.byte	0x04, 0x12
        /*0062*/ 	.short	(.L_17 - .L_16)
	.align		4
.L_16:
        /*0064*/ 	.word	index@(_Z12matmul_naivePKfS0_Pfiii)
        /*0068*/ 	.word	0x00000000
.L_17:


//--------------------- .nv.compat                --------------------------
	.section	.nv.compat,"",@"SHT_CUDA_COMPAT_INFO"
	.align	4
        /*0000*/ 	.byte	0x02, 0x09, 0x00, 0x00, 0x02, 0x02, 0x01, 0x00, 0x02, 0x05, 0x05, 0x00, 0x03, 0x07, 0x01, 0x01
        /*0010*/ 	.byte	0x02, 0x03, 0x00, 0x00, 0x02, 0x06, 0x01, 0x00, 0x04, 0x0b, 0x08, 0x00, 0x09, 0x00, 0x00, 0x00
        /*0020*/ 	.byte	0x00, 0x00, 0x00, 0x00


//--------------------- .nv.info._Z16matmul_coalescedPKfS0_Pfiii --------------------------
	.section	.nv.info._Z16matmul_coalescedPKfS0_Pfiii,"",@"SHT_CUDA_INFO"
	.sectionflags	@""
	.align	4


	//----- nvinfo : EIATTR_CUDA_API_VERSION
	.align		4
        /*0000*/ 	.byte	0x04, 0x37
        /*0002*/ 	.short	(.L_19 - .L_18)
.L_18:
        /*0004*/ 	.word	0x00000082


	//----- nvinfo : EIATTR_KPARAM_INFO
	.align		4
.L_19:
        /*0008*/ 	.byte	0x04, 0x17
        /*000a*/ 	.short	(.L_21 - .L_20)
.L_20:
        /*000c*/ 	.word	0x00000000
        /*0010*/ 	.short	0x0005
        /*0012*/ 	.short	0x0020
        /*0014*/ 	.byte	0x00, 0xf0, 0x11, 0x00


	//----- nvinfo : EIATTR_KPARAM_INFO
	.align		4
.L_21:
        /*0018*/ 	.byte	0x04, 0x17
        /*001a*/ 	.short	(.L_23 - .L_22)
.L_22:
        /*001c*/ 	.word	0x00000000
        /*0020*/ 	.short	0x0004
        /*0022*/ 	.short	0x001c
        /*0024*/ 	.byte	0x00, 0xf0, 0x11, 0x00


	//----- nvinfo : EIATTR_KPARAM_INFO
	.align		4
.L_23:
        /*0028*/ 	.byte	0x04, 0x17
        /*002a*/ 	.short	(.L_25 - .L_24)
.L_24:
        /*002c*/ 	.word	0x00000000
        /*0030*/ 	.short	0x0003
        /*0032*/ 	.short	0x0018
        /*0034*/ 	.byte	0x00, 0xf0, 0x11, 0x00


	//----- nvinfo : EIATTR_KPARAM_INFO
	.align		4
.L_25:
        /*0038*/ 	.byte	0x04, 0x17
        /*003a*/ 	.short	(.L_27 - .L_26)
.L_26:
        /*003c*/ 	.word	0x00000000
        /*0040*/ 	.short	0x0002
        /*0042*/ 	.short	0x0010
        /*0044*/ 	.byte	0x00, 0xf5, 0x21, 0x00


	//----- nvinfo : EIATTR_KPARAM_INFO
	.align		4
.L_27:
        /*0048*/ 	.byte	0x04, 0x17
        /*004a*/ 	.short	(.L_29 - .L_28)
.L_28:
        /*004c*/ 	.word	0x00000000
        /*0050*/ 	.short	0x0001
        /*0052*/ 	.short	0x0008
        /*0054*/ 	.byte	0x00, 0xf5, 0x21, 0x00


	//----- nvinfo : EIATTR_KPARAM_INFO
	.align		4
.L_29:
        /*0058*/ 	.byte	0x04, 0x17
        /*005a*/ 	.short	(.L_31 - .L_30)
.L_30:
        /*005c*/ 	.word	0x00000000
        /*0060*/ 	.short	0x0000
        /*0062*/ 	.short	0x0000
        /*0064*/ 	.byte	0x00, 0xf5, 0x21, 0x00


	//----- nvinfo : EIATTR_SPARSE_MMA_MASK
	.align		4
.L_31:
        /*0068*/ 	.byte	0x03, 0x50
        /*006a*/ 	.short	0x0000


	//----- nvinfo : EIATTR_MAXREG_COUNT
	.align		4
        /*006c*/ 	.byte	0x03, 0x1b
        /*006e*/ 	.short	0x00ff


	//----- nvinfo : EIATTR_MERCURY_ISA_VERSION
	.align		4
        /*0070*/ 	.byte	0x03, 0x5f
        /*0072*/ 	.short	0x0101


	//----- nvinfo : EIATTR_VRC_CTA_INIT_COUNT
	.align		4
        /*0074*/ 	.byte	0x02, 0x4a
	.zero		1
	.zero		1


	//----- nvinfo : EIATTR_EXIT_INSTR_OFFSETS
	.align		4
        /*0078*/ 	.byte	0x04, 0x1c
        /*007a*/ 	.short	(.L_33 - .L_32)


	//   ....[0]....
.L_32:
        /*007c*/ 	.word	0x000000d0


	//   ....[1]....
        /*0080*/ 	.word	0x00001240


	//----- nvinfo : EIATTR_CBANK_PARAM_SIZE
	.align		4
.L_33:
        /*0084*/ 	.byte	0x03, 0x19
        /*0086*/ 	.short	0x0024


	//----- nvinfo : EIATTR_PARAM_CBANK
	.align		4
        /*0088*/ 	.byte	0x04, 0x0a
        /*008a*/ 	.short	(.L_35 - .L_34)
	.align		4
.L_34:
        /*008c*/ 	.word	index@(.nv.constant0._Z16matmul_coalescedPKfS0_Pfiii)
        /*0090*/ 	.short	0x0380
        /*0092*/ 	.short	0x0024


	//----- nvinfo : EIATTR_SW_WAR
	.align		4
.L_35:
        /*0094*/ 	.byte	0x04, 0x36
        /*0096*/ 	.short	(.L_37 - .L_36)
.L_36:
        /*0098*/ 	.word	0x00000008
.L_37:


//--------------------- .nv.info._Z16matmul_optimizedPKfS0_Pfiii --------------------------
	.section	.nv.info._Z16matmul_optimizedPKfS0_Pfiii,"",@"SHT_CUDA_INFO"
	.sectionflags	@""
	.align	4


	//----- nvinfo : EIATTR_CUDA_API_VERSION
	.align		4
        /*0000*/ 	.byte	0x04, 0x37
        /*0002*/ 	.short	(.L_39 - .L_38)
.L_38:
        /*0004*/ 	.word	0x00000082


	//----- nvinfo : EIATTR_KPARAM_INFO
	.align		4
.L_39:
        /*0008*/ 	.byte	0x04, 0x17
        /*000a*/ 	.short	(.L_41 - .L_40)
.L_40:
        /*000c*/ 	.word	0x00000000
        /*0010*/ 	.short	0x0005
        /*0012*/ 	.short	0x0020
        /*0014*/ 	.byte	0x00, 0xf0, 0x11, 0x00


	//----- nvinfo : EIATTR_KPARAM_INFO
	.align		4
.L_41:
        /*0018*/ 	.byte	0x04, 0x17
        /*001a*/ 	.short	(.L_43 - .L_42)
.L_42:
        /*001c*/ 	.word	0x00000000
        /*0020*/ 	.short	0x0004
        /*0022*/ 	.short	0x001c
        /*0024*/ 	.byte	0x00, 0xf0, 0x11, 0x00


	//----- nvinfo : EIATTR_KPARAM_INFO
	.align		4
.L_43:
        /*0028*/ 	.byte	0x04, 0x17
        /*002a*/ 	.short	(.L_45 - .L_44)
.L_44:
        /*002c*/ 	.word	0x00000000
        /*0030*/ 	.short	0x0003
        /*0032*/ 	.short	0x0018
        /*0034*/ 	.byte	0x00, 0xf0, 0x11, 0x00


	//----- nvinfo : EIATTR_KPARAM_INFO
	.align		4
.L_45:
        /*0038*/ 	.byte	0x04, 0x17
        /*003a*/ 	.short	(.L_47 - .L_46)
.L_46:
        /*003c*/ 	.word	0x00000000
        /*0040*/ 	.short	0x0002
        /*0042*/ 	.short	0x0010
        /*0044*/ 	.byte	0x00, 0xf5, 0x21, 0x00


	//----- nvinfo : EIATTR_KPARAM_INFO
	.align		4
.L_47:
        /*0048*/ 	.byte	0x04, 0x17
        /*004a*/ 	.short	(.L_49 - .L_48)
.L_48:
        /*004c*/ 	.word	0x00000000
        /*0050*/ 	.short	0x0001
        /*0052*/ 	.short	0x0008
        /*0054*/ 	.byte	0x00, 0xf5, 0x21, 0x00


	//----- nvinfo : EIATTR_KPARAM_INFO
	.align		4
.L_49:
        /*0058*/ 	.byte	0x04, 0x17
        /*005a*/ 	.short	(.L_51 - .L_50)
.L_50:
        /*005c*/ 	.word	0x00000000
        /*0060*/ 	.short	0x0000
        /*0062*/ 	.short	0x0000
        /*0064*/ 	.byte	0x00, 0xf5, 0x21, 0x00


	//----- nvinfo : EIATTR_SPARSE_MMA_MASK
	.align		4
.L_51:
        /*0068*/ 	.byte	0x03, 0x50
        /*006a*/ 	.short	0x0000


	//----- nvinfo : EIATTR_MAXREG_COUNT
	.align		4
        /*006c*/ 	.byte	0x03, 0x1b
        /*006e*/ 	.short	0x00ff


	//----- nvinfo : EIATTR_NUM_BARRIERS
	.align		4
        /*0070*/ 	.byte	0x02, 0x4c
        /*0072*/ 	.byte	0x01
	.zero		1


	//----- nvinfo : EIATTR_MERCURY_ISA_VERSION
	.align		4
        /*0074*/ 	.byte	0x03, 0x5f
        /*0076*/ 	.short	0x0101


	//----- nvinfo : EIATTR_VRC_CTA_INIT_COUNT
	.align		4
        /*0078*/ 	.byte	0x02, 0x4a
	.zero		1
	.zero		1


	//----- nvinfo : EIATTR_EXIT_INSTR_OFFSETS
	.align		4
        /*007c*/ 	.byte	0x04, 0x1c
        /*007e*/ 	.short	(.L_53 - .L_52)


	//   ....[0]....
.L_52:
        /*0080*/ 	.word	0x000005f0


	//   ....[1]....
        /*0084*/ 	.word	0x00000640


	//----- nvinfo : EIATTR_CBANK_PARAM_SIZE
	.align		4
.L_53:
        /*0088*/ 	.byte	0x03, 0x19
        /*008a*/ 	.short	0x0024


	//----- nvinfo : EIATTR_PARAM_CBANK
	.align		4
        /*008c*/ 	.byte	0x04, 0x0a
        /*008e*/ 	.short	(.L_55 - .L_54)
	.align		4
.L_54:
        /*0090*/ 	.word	index@(.nv.constant0._Z16matmul_optimizedPKfS0_Pfiii)
        /*0094*/ 	.short	0x0380
        /*0096*/ 	.short	0x0024


	//----- nvinfo : EIATTR_SW_WAR
	.align		4
.L_55:
        /*0098*/ 	.byte	0x04, 0x36
        /*009a*/ 	.short	(.L_57 - .L_56)
.L_56:
        /*009c*/ 	.word	0x00000008
.L_57:


//--------------------- .nv.info._Z12matmul_naivePKfS0_Pfiii --------------------------
	.section	.nv.info._Z12matmul_naivePKfS0_Pfiii,"",@"SHT_CUDA_INFO"
	.sectionflags	@""
	.align	4


	//----- nvinfo : EIATTR_CUDA_API_VERSION
	.align		4
        /*0000*/ 	.byte	0x04, 0x37
        /*0002*/ 	.short	(.L_59 - .L_58)
.L_58:
        /*0004*/ 	.word	0x00000082


	//----- nvinfo : EIATTR_KPARAM_INFO
	.align		4
.L_59:
        /*0008*/ 	.byte	0x04, 0x17
        /*000a*/ 	.short	(.L_61 - .L_60)
.L_60:
        /*000c*/ 	.word	0x00000000
        /*0010*/ 	.short	0x0005
        /*0012*/ 	.short	0x0020
        /*0014*/ 	.byte	0x00, 0xf0, 0x11, 0x00


	//----- nvinfo : EIATTR_KPARAM_INFO
	.align		4
.L_61:
        /*0018*/ 	.byte	0x04, 0x17
        /*001a*/ 	.short	(.L_63 - .L_62)
.L_62:
        /*001c*/ 	.word	0x00000000
        /*0020*/ 	.short	0x0004
        /*0022*/ 	.short	0x001c
        /*0024*/ 	.byte	0x00, 0xf0, 0x11, 0x00


	//----- nvinfo : EIATTR_KPARAM_INFO
	.align		4
.L_63:
        /*0028*/ 	.byte	0x04, 0x17
        /*002a*/ 	.short	(.L_65 - .L_64)
.L_64:
        /*002c*/ 	.word	0x00000000
        /*0030*/ 	.short	0x0003
        /*0032*/ 	.short	0x0018
        /*0034*/ 	.byte	0x00, 0xf0, 0x11, 0x00


	//----- nvinfo : EIATTR_KPARAM_INFO
	.align		4
.L_65:
        /*0038*/ 	.byte	0x04, 0x17
        /*003a*/ 	.short	(.L_67 - .L_66)
.L_66:
        /*003c*/ 	.word	0x00000000
        /*0040*/ 	.short	0x0002
        /*0042*/ 	.short	0x0010
        /*0044*/ 	.byte	0x00, 0xf5, 0x21, 0x00


	//----- nvinfo : EIATTR_KPARAM_INFO
	.align		4
.L_67:
        /*0048*/ 	.byte	0x04, 0x17
        /*004a*/ 	.short	(.L_69 - .L_68)
.L_68:
        /*004c*/ 	.word	0x00000000
        /*0050*/ 	.short	0x0001
        /*0052*/ 	.short	0x0008
        /*0054*/ 	.byte	0x00, 0xf5, 0x21, 0x00


	//----- nvinfo : EIATTR_KPARAM_INFO
	.align		4
.L_69:
        /*0058*/ 	.byte	0x04, 0x17
        /*005a*/ 	.short	(.L_71 - .L_70)
.L_70:
        /*005c*/ 	.word	0x00000000
        /*0060*/ 	.short	0x0000
        /*0062*/ 	.short	0x0000
        /*0064*/ 	.byte	0x00, 0xf5, 0x21, 0x00


	//----- nvinfo : EIATTR_SPARSE_MMA_MASK
	.align		4
.L_71:
        /*0068*/ 	.byte	0x03, 0x50
        /*006a*/ 	.short	0x0000


	//----- nvinfo : EIATTR_MAXREG_COUNT
	.align		4
        /*006c*/ 	.byte	0x03, 0x1b
        /*006e*/ 	.short	0x00ff


	//----- nvinfo : EIATTR_MERCURY_ISA_VERSION
	.align		4
        /*0070*/ 	.byte	0x03, 0x5f
        /*0072*/ 	.short	0x0101


	//----- nvinfo : EIATTR_VRC_CTA_INIT_COUNT
	.align		4
        /*0074*/ 	.byte	0x02, 0x4a
	.zero		1
	.zero		1


	//----- nvinfo : EIATTR_EXIT_INSTR_OFFSETS
	.align		4
        /*0078*/ 	.byte	0x04, 0x1c
        /*007a*/ 	.short	(.L_73 - .L_72)


	//   ....[0]....
.L_72:
        /*007c*/ 	.word	0x000000c0


	//   ....[1]....
        /*0080*/ 	.word	0x000008e0


	//----- nvinfo : EIATTR_CBANK_PARAM_SIZE
	.align		4
.L_73:
        /*0084*/ 	.byte	0x03, 0x19
        /*0086*/ 	.short	0x0024


	//----- nvinfo : EIATTR_PARAM_CBANK
	.align		4
        /*0088*/ 	.byte	0x04, 0x0a
        /*008a*/ 	.short	(.L_75 - .L_74)
	.align		4
.L_74:
        /*008c*/ 	.word	index@(.nv.constant0._Z12matmul_naivePKfS0_Pfiii)
        /*0090*/ 	.short	0x0380
        /*0092*/ 	.short	0x0024


	//----- nvinfo : EIATTR_SW_WAR
	.align		4
.L_75:
        /*0094*/ 	.byte	0x04, 0x36
        /*0096*/ 	.short	(.L_77 - .L_76)
.L_76:
        /*0098*/ 	.word	0x00000008
.L_77:


//--------------------- .nv.callgraph             --------------------------
	.section	.nv.callgraph,"",@"SHT_CUDA_CALLGRAPH"
	.align	4
	.sectionentsize	8
	.align		4
        /*0000*/ 	.word	0x00000000
	.align		4
        /*0004*/ 	.word	0xffffffff
	.align		4
        /*0008*/ 	.word	0x00000000
	.align		4
        /*000c*/ 	.word	0xfffffffe
	.align		4
        /*0010*/ 	.word	0x00000000
	.align		4
        /*0014*/ 	.word	0xfffffffd
	.align		4
        /*0018*/ 	.word	0x00000000
	.align		4
        /*001c*/ 	.word	0xfffffffc


//--------------------- .text._Z16matmul_coalescedPKfS0_Pfiii --------------------------
	.section	.text._Z16matmul_coalescedPKfS0_Pfiii,"ax",@progbits
	.align	128
        .global         _Z16matmul_coalescedPKfS0_Pfiii
        .type           _Z16matmul_coalescedPKfS0_Pfiii,@function
        .size           _Z16matmul_coalescedPKfS0_Pfiii,(.L_x_17 - _Z16matmul_coalescedPKfS0_Pfiii)
        .other          _Z16matmul_coalescedPKfS0_Pfiii,@"STO_CUDA_ENTRY STV_DEFAULT"
_Z16matmul_coalescedPKfS0_Pfiii:
.text._Z16matmul_coalescedPKfS0_Pfiii:
[----:B------:R-:W-:Y:S01]  /*0000*/  LDC R1, c[0x0][0x37c] ;  /* 0x0000df00ff017b82 */ /* 0x000fe20000000800 */
[----:B------:R-:W0:Y:S07]  /*0010*/  S2R R3, SR_TID.X ;  /* 0x0000000000037919 */ /* 0x000e2e0000002100 */
[----:B------:R-:W1:Y:S01]  /*0020*/  LDC R2, c[0x0][0x364] ;  /* 0x0000d900ff027b82 */ /* 0x000e620000000800 */
[----:B------:R-:W2:Y:S01]  /*0030*/  LDCU.64 UR6, c[0x0][0x398] ;  /* 0x00007300ff0677ac */ /* 0x000ea20008000a00 */
[----:B------:R-:W1:Y:S06]  /*0040*/  S2R R5, SR_TID.Y ;  /* 0x0000000000057919 */ /* 0x000e6c0000002200 */
[----:B------:R-:W0:Y:S08]  /*0050*/  S2UR UR5, SR_CTAID.X ;  /* 0x00000000000579c3 */ /* 0x000e300000002500 */
[----:B------:R-:W0:Y:S08]  /*0060*/  LDC R0, c[0x0][0x360] ;  /* 0x0000d800ff007b82 */ /* 0x000e300000000800 */
[----:B------:R-:W1:Y:S01]  /*0070*/  S2UR UR4, SR_CTAID.Y ;  /* 0x00000000000479c3 */ /* 0x000e620000002600 */
[----:B0-----:R-:W-:Y:S01]  /*0080*/  IMAD R0, R0, UR5, R3 ;  /* 0x0000000500007c24 */ /* 0x001fe2000f8e0203 */
[----:B--2---:R-:W-:-:S04]  /*0090*/  MOV R3, UR7 ;  /* 0x0000000700037c02 */ /* 0x004fc80008000f00 */
[----:B------:R-:W-:Y:S01]  /*00a0*/  ISETP.GE.AND P0, PT, R0, R3, PT ;  /* 0x000000030000720c */ /* 0x000fe20003f06270 */
[----:B-1----:R-:W-:-:S05]  /*00b0*/  IMAD R2, R2, UR4, R5 ;  /* 0x0000000402027c24 */ /* 0x002fca000f8e0205 */
[----:B------:R-:W-:-:S13]  /*00c0*/  ISETP.GE.OR P0, PT, R2, UR6, P0 ;  /* 0x0000000602007c0c */ /* 0x000fda0008706670 */
[----:B------:R-:W-:Y:S05]  /*00d0*/  @P0 EXIT ;  /* 0x000000000000094d */ /* 0x000fea0003800000 */
[----:B------:R-:W0:Y:S01]  /*00e0*/  LDCU UR9, c[0x0][0x3a0] ;  /* 0x00007400ff0977ac */ /* 0x000e220008000800 */
[----:B------:R-:W-:Y:S01]  /*00f0*/  HFMA2 R19, -RZ, RZ, 0, 0 ;  /* 0x00000000ff137431 */ /* 0x000fe200000001ff */
[----:B------:R-:W-:Y:S01]  /*0100*/  MOV R17, RZ ;  /* 0x000000ff00117202 */ /* 0x000fe20000000f00 */
[----:B------:R-:W1:Y:S01]  /*0110*/  LDCU.64 UR10, c[0x0][0x358] ;  /* 0x00006b00ff0a77ac */ /* 0x000e620008000a00 */
[----:B0-----:R-:W-:-:S09]  /*0120*/  UISETP.GE.AND UP0, UPT, UR9, 0x4, UPT ;  /* 0x000000040900788c */ /* 0x001fd2000bf06270 */
[----:B-1----:R-:W-:Y:S05]  /*0130*/  BRA.U !UP0, `(.L_x_0) ;  /* 0x0000000908807547 */ /* 0x002fea000b800000 */
[----:B------:R-:W-:Y:S02]  /*0140*/  UIADD3 UR7, UPT, UPT, UR9, -0x4, URZ ;  /* 0xfffffffc09077890 */ /* 0x000fe4000fffe0ff */
[----:B------:R-:W-:Y:S01]  /*0150*/  IMAD R5, R2, UR9, RZ ;  /* 0x0000000902057c24 */ /* 0x000fe2000f8e02ff */
[----:B------:R-:W-:Y:S01]  /*0160*/  MOV R17, RZ ;  /* 0x000000ff00117202 */ /* 0x000fe20000000f00 */
[----:B------:R-:W-:Y:S02]  /*0170*/  UISETP.GE.U32.AND UP1, UPT, UR7, 0xc, UPT ;  /* 0x0000000c0700788c */ /* 0x000fe4000bf26070 */
[----:B------:R-:W-:Y:S02]  /*0180*/  ULOP3.LUT UR4, UR7, 0xfffffffc, URZ, 0xc0, !UPT ;  /* 0xfffffffc07047892 */ /* 0x000fe4000f8ec0ff */
[----:B------:R-:W-:Y:S02]  /*0190*/  ULEA.HI UR5, UR7, 0x1, URZ, 0x1e ;  /* 0x0000000107057891 */ /* 0x000fe4000f8ff0ff */
[----:B------:R-:W-:-:S02]  /*01a0*/  UIADD3 UR6, UPT, UPT, UR4, 0x4, URZ ;  /* 0x0000000404067890 */ /* 0x000fc4000fffe0ff */
[----:B------:R-:W-:Y:S01]  /*01b0*/  ULOP3.LUT UP0, UR8, UR5, 0x3, URZ, 0xc0, !UPT ;  /* 0x0000000305087892 */ /* 0x000fe2000f80c0ff */
[----:B------:R-:W-:Y:S01]  /*01c0*/  UMOV UR4, URZ ;  /* 0x000000ff00047c82 */ /* 0x000fe20008000000 */
[----:B------:R-:W-:Y:S10]  /*01d0*/  BRA.U !UP1, `(.L_x_1) ;  /* 0x0000000509407547 */ /* 0x000ff4000b800000 */
[----:B------:R-:W-:Y:S01]  /*01e0*/  HFMA2 R17, -RZ, RZ, 0, 0 ;  /* 0x00000000ff117431 */ /* 0x000fe200000001ff */
[----:B------:R-:W-:Y:S01]  /*01f0*/  ULOP3.LUT UR5, UR5, 0x7ffffffc, URZ, 0xc0, !UPT ;  /* 0x7ffffffc05057892 */ /* 0x000fe2000f8ec0ff */
[----:B------:R-:W-:Y:S01]  /*0200*/  MOV R4, R5 ;  /* 0x0000000500047202 */ /* 0x000fe20000000f00 */
[----:B------:R-:W-:Y:S01]  /*0210*/  UMOV UR4, URZ ;  /* 0x000000ff00047c82 */ /* 0x000fe20008000000 */
[----:B------:R-:W-:Y:S01]  /*0220*/  MOV R6, R0 ;  /* 0x0000000000067202 */ /* 0x000fe20000000f00 */
[----:B------:R-:W-:-:S12]  /*0230*/  UIADD3 UR5, UPT, UPT, -UR5, URZ, URZ ;  /* 0x000000ff05057290 */ /* 0x000fd8000fffe1ff */
.L_x_2:
[----:B------:R-:W0:Y:S08]  /*0240*/  LDC.64 R12, c[0x0][0x380] ;  /* 0x0000e000ff0c7b82 */ /* 0x000e300000000a00 */
[----:B------:R-:W1:Y:S08]  /*0250*/  LDC.64 R10, c[0x0][0x388] ;  /* 0x0000e200ff0a7b82 */ /* 0x000e700000000a00 */
[----:B------:R-:W2:Y:S01]  /*0260*/  LDC R3, c[0x0][0x39c] ;  /* 0x0000e700ff037b82 */ /* 0x000ea20000000800 */
[----:B0-----:R-:W-:-:S05]  /*0270*/  IMAD.WIDE.U32 R12, R4, 0x4, R12 ;  /* 0x00000004040c7825 */ /* 0x001fca00078e000c */
[----:B------:R-:W3:Y:S01]  /*0280*/  LDG.E R16, desc[UR10][R12.64] ;  /* 0x0000000a0c107981 */ /* 0x000ee2000c1e1900 */
[----:B-1----:R-:W-:-:S03]  /*0290*/  IMAD.WIDE R10, R6, 0x4, R10 ;  /* 0x00000004060a7825 */ /* 0x002fc600078e020a */
[----:B------:R-:W4:Y:S04]  /*02a0*/  LDG.E R18, desc[UR10][R12.64+0x4] ;  /* 0x0000040a0c127981 */ /* 0x000f28000c1e1900 */
[----:B------:R-:W3:Y:S01]  /*02b0*/  LDG.E R29, desc[UR10][R10.64] ;  /* 0x0000000a0a1d7981 */ /* 0x000ee2000c1e1900 */
[----:B--2---:R-:W-:-:S03]  /*02c0*/  IMAD.WIDE R24, R3, 0x4, R10 ;  /* 0x0000000403187825 */ /* 0x004fc600078e020a */
[----:B------:R-:W2:Y:S04]  /*02d0*/  LDG.E R26, desc[UR10][R12.64+0x8] ;  /* 0x0000080a0c1a7981 */ /* 0x000ea8000c1e1900 */
[----:B------:R-:W4:Y:S01]  /*02e0*/  LDG.E R19, desc[UR10][R24.64] ;  /* 0x0000000a18137981 */ /* 0x000f22000c1e1900 */
[----:B------:R-:W-:-:S03]  /*02f0*/  IMAD.WIDE R14, R3, 0x4, R24 ;  /* 0x00000004030e7825 */ /* 0x000fc600078e0218 */
[----:B------:R-:W5:Y:S04]  /*0300*/  LDG.E R8, desc[UR10][R12.64+0xc] ;  /* 0x00000c0a0c087981 */ /* 0x000f68000c1e1900 */
[----:B------:R0:W2:Y:S04]  /*0310*/  LDG.E R7, desc[UR10][R14.64] ;  /* 0x0000000a0e077981 */ /* 0x0000a8000c1e1900 */
[----:B------:R-:W5:Y:S04]  /*0320*/  LDG.E R21, desc[UR10][R12.64+0x10] ;  /* 0x0000100a0c157981 */ /* 0x000f68000c1e1900 */
[----:B------:R-:W5:Y:S01]  /*0330*/  LDG.E R20, desc[UR10][R12.64+0x14] ;  /* 0x0000140a0c147981 */ /* 0x000f62000c1e1900 */
[----:B0-----:R-:W-:-:S03]  /*0340*/  IMAD.WIDE R14, R3, 0x4, R14 ;  /* 0x00000004030e7825 */ /* 0x001fc600078e020e */
[----:B------:R-:W5:Y:S04]  /*0350*/  LDG.E R27, desc[UR10][R12.64+0x18] ;  /* 0x0000180a0c1b7981 */ /* 0x000f68000c1e1900 */
[----:B------:R-:W5:Y:S01]  /*0360*/  LDG.E R9, desc[UR10][R14.64] ;  /* 0x0000000a0e097981 */ /* 0x000f62000c1e1900 */
[----:B------:R-:W-:-:S05]  /*0370*/  IMAD.WIDE R22, R3, 0x4, R14 ;  /* 0x0000000403167825 */ /* 0x000fca00078e020e */
[----:B------:R0:W5:Y:S02]  /*0380*/  LDG.E R10, desc[UR10][R22.64] ;  /* 0x0000000a160a7981 */ /* 0x000164000c1e1900 */
[----:B0-----:R-:W-:-:S05]  /*0390*/  IMAD.WIDE R22, R3, 0x4, R22 ;  /* 0x0000000403167825 */ /* 0x001fca00078e0216 */
[----:B------:R0:W5:Y:S01]  /*03a0*/  LDG.E R11, desc[UR10][R22.64] ;  /* 0x0000000a160b7981 */ /* 0x000162000c1e1900 */
[----:B------:R-:W-:-:S05]  /*03b0*/  IMAD.WIDE R24, R3, 0x4, R22 ;  /* 0x0000000403187825 */ /* 0x000fca00078e0216 */
[----:B------:R5:W5:Y:S01]  /*03c0*/  LDG.E R28, desc[UR10][R24.64] ;  /* 0x0000000a181c7981 */ /* 0x000b62000c1e1900 */
[----:B------:R-:W-:-:S04]  /*03d0*/  IMAD.WIDE R14, R3, 0x4, R24 ;  /* 0x00000004030e7825 */ /* 0x000fc800078e0218 */
[----:B---3--:R-:W-:Y:S01]  /*03e0*/  FFMA R29, R16, R29, R17 ;  /* 0x0000001d101d7223 */ /* 0x008fe20000000011 */
[C---:B------:R-:W-:Y:S02]  /*03f0*/  IMAD.WIDE R16, R3.reuse, 0x4, R14 ;  /* 0x0000000403107825 */ /* 0x040fe400078e020e */
[----:B------:R-:W3:Y:S02]  /*0400*/  LDG.E R14, desc[UR10][R14.64] ;  /* 0x0000000a0e0e7981 */ /* 0x000ee4000c1e1900 */
[----:B----4-:R-:W-:Y:S01]  /*0410*/  FFMA R29, R18, R19, R29 ;  /* 0x00000013121d7223 */ /* 0x010fe2000000001d */
[C---:B------:R-:W-:Y:S02]  /*0420*/  IMAD.WIDE R18, R3.reuse, 0x4, R16 ;  /* 0x0000000403127825 */ /* 0x040fe400078e0210 */
[----:B------:R-:W4:Y:S02]  /*0430*/  LDG.E R16, desc[UR10][R16.64] ;  /* 0x0000000a10107981 */ /* 0x000f24000c1e1900 */
[----:B0-----:R-:W-:-:S04]  /*0440*/  IMAD.WIDE R22, R3, 0x4, R18 ;  /* 0x0000000403167825 */ /* 0x001fc800078e0212 */
[----:B--2---:R-:W-:Y:S01]  /*0450*/  FFMA R29, R26, R7, R29 ;  /* 0x000000071a1d7223 */ /* 0x004fe2000000001d */
[----:B------:R-:W2:Y:S04]  /*0460*/  LDG.E R18, desc[UR10][R18.64] ;  /* 0x0000000a12127981 */ /* 0x000ea8000c1e1900 */
[----:B------:R-:W3:Y:S04]  /*0470*/  LDG.E R7, desc[UR10][R12.64+0x1c] ;  /* 0x00001c0a0c077981 */ /* 0x000ee8000c1e1900 */
[----:B------:R-:W2:Y:S04]  /*0480*/  LDG.E R15, desc[UR10][R12.64+0x24] ;  /* 0x0000240a0c0f7981 */ /* 0x000ea8000c1e1900 */
[----:B------:R-:W2:Y:S01]  /*0490*/  LDG.E R17, desc[UR10][R12.64+0x28] ;  /* 0x0000280a0c117981 */ /* 0x000ea2000c1e1900 */
[----:B-----5:R-:W-:Y:S01]  /*04a0*/  FFMA R24, R8, R9, R29 ;  /* 0x0000000908187223 */ /* 0x020fe2000000001d */
[----:B------:R-:W-:-:S02]  /*04b0*/  IMAD.WIDE R8, R3, 0x4, R22 ;  /* 0x0000000403087825 */ /* 0x000fc400078e0216 */
[----:B------:R-:W4:Y:S02]  /*04c0*/  LDG.E R29, desc[UR10][R12.64+0x20] ;  /* 0x0000200a0c1d7981 */ /* 0x000f24000c1e1900 */
[----:B------:R-:W-:Y:S01]  /*04d0*/  FFMA R21, R21, R10, R24 ;  /* 0x0000000a15157223 */ /* 0x000fe20000000018 */
[C---:B------:R-:W-:Y:S01]  /*04e0*/  IMAD.WIDE R24, R3.reuse, 0x4, R8 ;  /* 0x0000000403187825 */ /* 0x040fe200078e0208 */
[----:B------:R-:W5:Y:S04]  /*04f0*/  LDG.E R22, desc[UR10][R22.64] ;  /* 0x0000000a16167981 */ /* 0x000f68000c1e1900 */
[----:B------:R0:W5:Y:S04]  /*0500*/  LDG.E R26, desc[UR10][R8.64] ;  /* 0x0000000a081a7981 */ /* 0x000168000c1e1900 */
[----:B------:R-:W5:Y:S04]  /*0510*/  LDG.E R19, desc[UR10][R12.64+0x2c] ;  /* 0x00002c0a0c137981 */ /* 0x000f68000c1e1900 */
[----:B------:R-:W5:Y:S01]  /*0520*/  LDG.E R23, desc[UR10][R12.64+0x30] ;  /* 0x0000300a0c177981 */ /* 0x000f62000c1e1900 */
[----:B------:R-:W-:Y:S01]  /*0530*/  FFMA R20, R20, R11, R21 ;  /* 0x0000000b14147223 */ /* 0x000fe20000000015 */
[----:B------:R-:W-:-:S02]  /*0540*/  IMAD.WIDE R10, R3, 0x4, R24 ;  /* 0x00000004030a7825 */ /* 0x000fc400078e0218 */
[----:B------:R-:W5:Y:S02]  /*0550*/  LDG.E R24, desc[UR10][R24.64] ;  /* 0x0000000a18187981 */ /* 0x000f64000c1e1900 */
[----:B------:R-:W-:Y:S01]  /*0560*/  FFMA R28, R27, R28, R20 ;  /* 0x0000001c1b1c7223 */ /* 0x000fe20000000014 */
[C---:B------:R-:W-:Y:S02]  /*0570*/  IMAD.WIDE R20, R3.reuse, 0x4, R10 ;  /* 0x0000000403147825 */ /* 0x040fe400078e020a */
[----:B------:R-:W5:Y:S02]  /*0580*/  LDG.E R11, desc[UR10][R10.64] ;  /* 0x0000000a0a0b7981 */ /* 0x000f64000c1e1900 */
[----:B0-----:R-:W-:Y:S02]  /*0590*/  IMAD.WIDE R8, R3, 0x4, R20 ;  /* 0x0000000403087825 */ /* 0x001fe400078e0214 */
[----:B------:R-:W5:Y:S04]  /*05a0*/  LDG.E R27, desc[UR10][R20.64] ;  /* 0x0000000a141b7981 */ /* 0x000f68000c1e1900 */
[----:B------:R-:W5:Y:S04]  /*05b0*/  LDG.E R10, desc[UR10][R12.64+0x34] ;  /* 0x0000340a0c0a7981 */ /* 0x000f68000c1e1900 */
[----:B------:R-:W5:Y:S04]  /*05c0*/  LDG.E R8, desc[UR10][R8.64] ;  /* 0x0000000a08087981 */ /* 0x000f68000c1e1900 */
[----:B------:R-:W5:Y:S04]  /*05d0*/  LDG.E R20, desc[UR10][R12.64+0x38] ;  /* 0x0000380a0c147981 */ /* 0x000f68000c1e1900 */
[----:B------:R-:W5:Y:S01]  /*05e0*/  LDG.E R21, desc[UR10][R12.64+0x3c] ;  /* 0x00003c0a0c157981 */ /* 0x000f62000c1e1900 */
[----:B------:R-:W-:-:S04]  /*05f0*/  UIADD3 UR5, UPT, UPT, UR5, 0x4, URZ ;  /* 0x0000000405057890 */ /* 0x000fc8000fffe0ff */
[----:B------:R-:W-:Y:S01]  /*0600*/  UISETP.NE.AND UP1, UPT, UR5, URZ, UPT ;  /* 0x000000ff0500728c */ /* 0x000fe2000bf25270 */
[----:B------:R-:W-:Y:S02]  /*0610*/  IADD3 R4, PT, PT, R4, 0x10, RZ ;  /* 0x0000001004047810 */ /* 0x000fe40007ffe0ff */
[----:B------:R-:W-:Y:S01]  /*0620*/  LEA R6, R3, R6, 0x4 ;  /* 0x0000000603067211 */ /* 0x000fe200078e20ff */
[----:B------:R-:W-:Y:S01]  /*0630*/  UIADD3 UR4, UPT, UPT, UR4, 0x10, URZ ;  /* 0x0000001004047890 */ /* 0x000fe2000fffe0ff */
[----:B---3--:R-:W-:-:S04]  /*0640*/  FFMA R14, R7, R14, R28 ;  /* 0x0000000e070e7223 */ /* 0x008fc8000000001c */
[----:B----4-:R-:W-:-:S04]  /*0650*/  FFMA R14, R29, R16, R14 ;  /* 0x000000101d0e7223 */ /* 0x010fc8000000000e */
[----:B--2---:R-:W-:-:S04]  /*0660*/  FFMA R14, R15, R18, R14 ;  /* 0x000000120f0e7223 */ /* 0x004fc8000000000e */
[----:B-----5:R-:W-:-:S04]  /*0670*/  FFMA R14, R17, R22, R14 ;  /* 0x00000016110e7223 */ /* 0x020fc8000000000e */
[----:B------:R-:W-:-:S04]  /*0680*/  FFMA R14, R19, R26, R14 ;  /* 0x0000001a130e7223 */ /* 0x000fc8000000000e */
[----:B------:R-:W-:-:S04]  /*0690*/  FFMA R23, R23, R24, R14 ;  /* 0x0000001817177223 */ /* 0x000fc8000000000e */
[----:B------:R-:W-:-:S04]  /*06a0*/  FFMA R11, R10, R11, R23 ;  /* 0x0000000b0a0b7223 */ /* 0x000fc80000000017 */
[----:B------:R-:W-:-:S04]  /*06b0*/  FFMA R20, R20, R27, R11 ;  /* 0x0000001b14147223 */ /* 0x000fc8000000000b */
[----:B------:R-:W-:Y:S01]  /*06c0*/  FFMA R17, R21, R8, R20 ;  /* 0x0000000815117223 */ /* 0x000fe20000000014 */
[----:B------:R-:W-:Y:S06]  /*06d0*/  BRA.U UP1, `(.L_x_2) ;  /* 0xfffffff901d87547 */ /* 0x000fec000b83ffff */
.L_x_1:
[----:B------:R-:W-:Y:S01]  /*06e0*/  MOV R19, UR6 ;  /* 0x0000000600137c02 */ /* 0x000fe20008000f00 */
[----:B------:R-:W-:Y:S06]  /*06f0*/  BRA.U !UP0, `(.L_x_0) ;  /* 0x0000000508107547 */ /* 0x000fec000b800000 */
[----:B------:R-:W-:Y:S02]  /*0700*/  UISETP.NE.AND UP1, UPT, UR8, 0x1, UPT ;  /* 0x000000010800788c */ /* 0x000fe4000bf25270 */
[----:B------:R-:W-:-:S07]  /*0710*/  ULOP3.LUT UP0, URZ, UR7, 0x4, URZ, 0xc0, !UPT ;  /* 0x0000000407ff7892 */ /* 0x000fce000f80c0ff */
[----:B------:R-:W-:Y:S05]  /*0720*/  BRA.U !UP1, `(.L_x_3) ;  /* 0x0000000109ac7547 */ /* 0x000fea000b800000 */
[----:B------:R-:W0:Y:S01]  /*0730*/  LDC.64 R20, c[0x0][0x388] ;  /* 0x0000e200ff147b82 */ /* 0x000e220000000a00 */
[----:B------:R-:W-:Y:S01]  /*0740*/  IMAD R7, R3, UR4, R0 ;  /* 0x0000000403077c24 */ /* 0x000fe2000f8e0200 */
[----:B------:R-:W1:Y:S06]  /*0750*/  LDCU.64 UR6, c[0x0][0x380] ;  /* 0x00007000ff0677ac */ /* 0x000e6c0008000a00 */
[----:B------:R-:W2:Y:S01]  /*0760*/  LDC.64 R14, c[0x0][0x380] ;  /* 0x0000e000ff0e7b82 */ /* 0x000ea20000000a00 */
[----:B0-----:R-:W-:Y:S01]  /*0770*/  IMAD.WIDE R20, R7, 0x4, R20 ;  /* 0x0000000407147825 */ /* 0x001fe200078e0214 */
[----:B------:R-:W-:-:S04]  /*0780*/  IADD3 R7, PT, PT, R5, UR4, RZ ;  /* 0x0000000405077c10 */ /* 0x000fc8000fffe0ff */
[----:B------:R0:W3:Y:S01]  /*0790*/  LDG.E R4, desc[UR10][R20.64] ;  /* 0x0000000a14047981 */ /* 0x0000e2000c1e1900 */
[----:B------:R-:W-:-:S04]  /*07a0*/  IMAD.WIDE R22, R3, 0x4, R20 ;  /* 0x0000000403167825 */ /* 0x000fc800078e0214 */
[----:B--2---:R-:W-:Y:S01]  /*07b0*/  IMAD.WIDE.U32 R14, R7, 0x4, R14 ;  /* 0x00000004070e7825 */ /* 0x004fe200078e000e */
[----:B------:R2:W4:Y:S03]  /*07c0*/  LDG.E R18, desc[UR10][R22.64] ;  /* 0x0000000a16127981 */ /* 0x000526000c1e1900 */
[----:B------:R-:W-:Y:S01]  /*07d0*/  IMAD.WIDE R12, R3, 0x4, R22 ;  /* 0x00000004030c7825 */ /* 0x000fe200078e0216 */
[----:B------:R-:W3:Y:S01]  /*07e0*/  LDG.E R16, desc[UR10][R14.64] ;  /* 0x0000000a0e107981 */ /* 0x000ee2000c1e1900 */
[----:B------:R-:W-:-:S03]  /*07f0*/  IADD3 R7, P0, PT, R5, UR4, RZ ;  /* 0x0000000405077c10 */ /* 0x000fc6000ff1e0ff */
[----:B------:R-:W4:Y:S01]  /*0800*/  LDG.E R25, desc[UR10][R14.64+0x4] ;  /* 0x0000040a0e197981 */ /* 0x000f22000c1e1900 */
[----:B------:R-:W-:Y:S01]  /*0810*/  IMAD.WIDE R8, R3, 0x4, R12 ;  /* 0x0000000403087825 */ /* 0x000fe200078e020c */
[----:B------:R-:W-:Y:S02]  /*0820*/  IADD3.X R26, PT, PT, RZ, RZ, RZ, P0, !PT ;  /* 0x000000ffff1a7210 */ /* 0x000fe400007fe4ff */
[----:B-1----:R-:W-:Y:S01]  /*0830*/  LEA R6, P0, R7, UR6, 0x2 ;  /* 0x0000000607067c11 */ /* 0x002fe2000f8010ff */
[----:B------:R1:W5:Y:S01]  /*0840*/  LDG.E R27, desc[UR10][R12.64] ;  /* 0x0000000a0c1b7981 */ /* 0x000362000c1e1900 */
[----:B------:R-:W-:-:S03]  /*0850*/  IMAD.WIDE R10, R3, 0x4, R8 ;  /* 0x00000004030a7825 */ /* 0x000fc600078e0208 */
[----:B------:R-:W5:Y:S01]  /*0860*/  LDG.E R24, desc[UR10][R14.64+0x8] ;  /* 0x0000080a0e187981 */ /* 0x000f62000c1e1900 */
[----:B------:R-:W-:Y:S01]  /*0870*/  LEA.HI.X R7, R7, UR7, R26, 0x2, P0 ;  /* 0x0000000707077c11 */ /* 0x000fe200080f141a */
[C---:B0-----:R-:W-:Y:S02]  /*0880*/  IMAD.WIDE R20, R3.reuse, 0x4, R10 ;  /* 0x0000000403147825 */ /* 0x041fe400078e020a */
[----:B------:R-:W5:Y:S04]  /*0890*/  LDG.E R26, desc[UR10][R14.64+0xc] ;  /* 0x00000c0a0e1a7981 */ /* 0x000f68000c1e1900 */
[----:B------:R-:W5:Y:S01]  /*08a0*/  LDG.E R9, desc[UR10][R8.64] ;  /* 0x0000000a08097981 */ /* 0x000f62000c1e1900 */
[----:B--2---:R-:W-:-:S03]  /*08b0*/  IMAD.WIDE R22, R3, 0x4, R20 ;  /* 0x0000000403167825 */ /* 0x004fc600078e0214 */
[----:B------:R-:W2:Y:S04]  /*08c0*/  LDG.E R11, desc[UR10][R10.64] ;  /* 0x0000000a0a0b7981 */ /* 0x000ea8000c1e1900 */
[----:B------:R-:W2:Y:S01]  /*08d0*/  LDG.E R28, desc[UR10][R6.64+0x10] ;  /* 0x0000100a061c7981 */ /* 0x000ea2000c1e1900 */
[----:B-1----:R-:W-:-:S03]  /*08e0*/  IMAD.WIDE R12, R3, 0x4, R22 ;  /* 0x00000004030c7825 */ /* 0x002fc600078e0216 */
[----:B------:R-:W2:Y:S04]  /*08f0*/  LDG.E R21, desc[UR10][R20.64] ;  /* 0x0000000a14157981 */ /* 0x000ea8000c1e1900 */
[----:B------:R-:W2:Y:S04]  /*0900*/  LDG.E R8, desc[UR10][R6.64+0x14] ;  /* 0x0000140a06087981 */ /* 0x000ea8000c1e1900 */
[----:B------:R-:W2:Y:S04]  /*0910*/  LDG.E R29, desc[UR10][R22.64] ;  /* 0x0000000a161d7981 */ /* 0x000ea8000c1e1900 */
[----:B------:R-:W2:Y:S04]  /*0920*/  LDG.E R10, desc[UR10][R6.64+0x18] ;  /* 0x0000180a060a7981 */ /* 0x000ea8000c1e1900 */
[----:B------:R-:W2:Y:S04]  /*0930*/  LDG.E R14, desc[UR10][R6.64+0x1c] ;  /* 0x00001c0a060e7981 */ /* 0x000ea8000c1e1900 */
[----:B------:R-:W2:Y:S01]  /*0940*/  LDG.E R12, desc[UR10][R12.64] ;  /* 0x0000000a0c0c7981 */ /* 0x000ea2000c1e1900 */
[----:B------:R-:W-:Y:S01]  /*0950*/  UIADD3 UR4, UPT, UPT, UR4, 0x8, URZ ;  /* 0x0000000804047890 */ /* 0x000fe2000fffe0ff */
[----:B---3--:R-:W-:-:S04]  /*0960*/  FFMA R4, R16, R4, R17 ;  /* 0x0000000410047223 */ /* 0x008fc80000000011 */
[----:B----4-:R-:W-:-:S04]  /*0970*/  FFMA R25, R25, R18, R4 ;  /* 0x0000001219197223 */ /* 0x010fc80000000004 */
[----:B-----5:R-:W-:-:S04]  /*0980*/  FFMA R25, R24, R27, R25 ;  /* 0x0000001b18197223 */ /* 0x020fc80000000019 */
[----:B------:R-:W-:-:S04]  /*0990*/  FFMA R9, R26, R9, R25 ;  /* 0x000000091a097223 */ /* 0x000fc80000000019 */
[----:B--2---:R-:W-:-:S04]  /*09a0*/  FFMA R9, R28, R11, R9 ;  /* 0x0000000b1c097223 */ /* 0x004fc80000000009 */
[----:B------:R-:W-:-:S04]  /*09b0*/  FFMA R9, R8, R21, R9 ;  /* 0x0000001508097223 */ /* 0x000fc80000000009 */
[----:B------:R-:W-:-:S04]  /*09c0*/  FFMA R9, R10, R29, R9 ;  /* 0x0000001d0a097223 */ /* 0x000fc80000000009 */
[----:B------:R-:W-:-:S07]  /*09d0*/  FFMA R17, R14, R12, R9 ;  /* 0x0000000c0e117223 */ /* 0x000fce0000000009 */
.L_x_3:
[----:B------:R-:W-:Y:S05]  /*09e0*/  BRA.U UP0, `(.L_x_0) ;  /* 0x0000000100547547 */ /* 0x000fea000b800000 */
[----:B------:R-:W0:Y:S01]  /*09f0*/  LDC.64 R6, c[0x0][0x388] ;  /* 0x0000e200ff067b82 */ /* 0x000e220000000a00 */
[----:B------:R-:W-:Y:S01]  /*0a00*/  IMAD R11, R3, UR4, R0 ;  /* 0x00000004030b7c24 */ /* 0x000fe2000f8e0200 */
[----:B------:R-:W-:-:S06]  /*0a10*/  IADD3 R5, PT, PT, R5, UR4, RZ ;  /* 0x0000000405057c10 */ /* 0x000fcc000fffe0ff */
[----:B------:R-:W1:Y:S01]  /*0a20*/  LDC.64 R8, c[0x0][0x380] ;  /* 0x0000e000ff087b82 */ /* 0x000e620000000a00 */
[----:B0-----:R-:W-:-:S04]  /*0a30*/  IMAD.WIDE R6, R11, 0x4, R6 ;  /* 0x000000040b067825 */ /* 0x001fc800078e0206 */
[----:B-1----:R-:W-:-:S04]  /*0a40*/  IMAD.WIDE.U32 R4, R5, 0x4, R8 ;  /* 0x0000000405047825 */ /* 0x002fc800078e0008 */
[C---:B------:R-:W-:Y:S01]  /*0a50*/  IMAD.WIDE R8, R3.reuse, 0x4, R6 ;  /* 0x0000000403087825 */ /* 0x040fe200078e0206 */
[----:B------:R-:W2:Y:S04]  /*0a60*/  LDG.E R14, desc[UR10][R4.64] ;  /* 0x0000000a040e7981 */ /* 0x000ea8000c1e1900 */
[----:B------:R-:W2:Y:S01]  /*0a70*/  LDG.E R6, desc[UR10][R6.64] ;  /* 0x0000000a06067981 */ /* 0x000ea2000c1e1900 */
[----:B------:R-:W-:-:S03]  /*0a80*/  IMAD.WIDE R10, R3, 0x4, R8 ;  /* 0x00000004030a7825 */ /* 0x000fc600078e0208 */
[----:B------:R-:W3:Y:S04]  /*0a90*/  LDG.E R8, desc[UR10][R8.64] ;  /* 0x0000000a08087981 */ /* 0x000ee8000c1e1900 */
[----:B------:R-:W3:Y:S01]  /*0aa0*/  LDG.E R15, desc[UR10][R4.64+0x4] ;  /* 0x0000040a040f7981 */ /* 0x000ee2000c1e1900 */
[----:B------:R-:W-:-:S03]  /*0ab0*/  IMAD.WIDE R12, R3, 0x4, R10 ;  /* 0x00000004030c7825 */ /* 0x000fc600078e020a */
[----:B------:R-:W4:Y:S04]  /*0ac0*/  LDG.E R16, desc[UR10][R10.64] ;  /* 0x0000000a0a107981 */ /* 0x000f28000c1e1900 */
[----:B------:R-:W4:Y:S04]  /*0ad0*/  LDG.E R21, desc[UR10][R4.64+0x8] ;  /* 0x0000080a04157981 */ /* 0x000f28000c1e1900 */
[----:B------:R-:W5:Y:S04]  /*0ae0*/  LDG.E R23, desc[UR10][R4.64+0xc] ;  /* 0x00000c0a04177981 */ /* 0x000f68000c1e1900 */
[----:B------:R-:W5:Y:S01]  /*0af0*/  LDG.E R12, desc[UR10][R12.64] ;  /* 0x0000000a0c0c7981 */ /* 0x000f62000c1e1900 */
[----:B--2---:R-:W-:-:S04]  /*0b00*/  FFMA R14, R14, R6, R17 ;  /* 0x000000060e0e7223 */ /* 0x004fc80000000011 */
[----:B---3--:R-:W-:-:S04]  /*0b10*/  FFMA R14, R15, R8, R14 ;  /* 0x000000080f0e7223 */ /* 0x008fc8000000000e */
[----:B----4-:R-:W-:-:S04]  /*0b20*/  FFMA R14, R21, R16, R14 ;  /* 0x00000010150e7223 */ /* 0x010fc8000000000e */
[----:B-----5:R-:W-:-:S07]  /*0b30*/  FFMA R17, R23, R12, R14 ;  /* 0x0000000c17117223 */ /* 0x020fce000000000e */
.L_x_0:
[----:B------:R-:W0:Y:S02]  /*0b40*/  LDC R18, c[0x0][0x3a0] ;  /* 0x0000e800ff127b82 */ /* 0x000e240000000800 */
[----:B0-----:R-:W-:-:S13]  /*0b50*/  ISETP.GE.AND P0, PT, R19, R18, PT ;  /* 0x000000121300720c */ /* 0x001fda0003f06270 */
[----:B------:R-:W-:Y:S05]  /*0b60*/  @P0 BRA `(.L_x_4) ;  /* 0x0000000400a40947 */ /* 0x000fea0003800000 */
[CC--:B------:R-:W-:Y:S02]  /*0b70*/  IADD3 R4, PT, PT, R19.reuse, -R18.reuse, RZ ;  /* 0x8000001213047210 */ /* 0x0c0fe40007ffe0ff */
[----:B------:R-:W-:Y:S02]  /*0b80*/  IADD3 R20, PT, PT, -R19, R18, RZ ;  /* 0x0000001213147210 */ /* 0x000fe40007ffe1ff */
[----:B------:R-:W-:Y:S02]  /*0b90*/  ISETP.GT.U32.AND P1, PT, R4, -0x8, PT ;  /* 0xfffffff80400780c */ /* 0x000fe40003f24070 */
[----:B------:R-:W-:-:S04]  /*0ba0*/  LOP3.LUT R26, R20, 0x7, RZ, 0xc0, !PT ;  /* 0x00000007141a7812 */ /* 0x000fc800078ec0ff */
[----:B------:R-:W-:-:S07]  /*0bb0*/  ISETP.NE.AND P0, PT, R26, RZ, PT ;  /* 0x000000ff1a00720c */ /* 0x000fce0003f05270 */
[----:B------:R-:W-:Y:S06]  /*0bc0*/  @P1 BRA `(.L_x_5) ;  /* 0x0000000000b41947 */ /* 0x000fec0003800000 */
[----:B------:R-:W-:Y:S01]  /*0bd0*/  LOP3.LUT R21, R20, 0xfffffff8, RZ, 0xc0, !PT ;  /* 0xfffffff814157812 */ /* 0x000fe200078ec0ff */
[----:B------:R-:W-:Y:S02]  /*0be0*/  IMAD R22, R19, R3, R0 ;  /* 0x0000000313167224 */ /* 0x000fe400078e0200 */
[----:B------:R-:W-:Y:S01]  /*0bf0*/  IMAD R16, R2, R18, R19 ;  /* 0x0000001202107224 */ /* 0x000fe200078e0213 */
[----:B------:R-:W-:-:S07]  /*0c00*/  IADD3 R21, PT, PT, -R21, RZ, RZ ;  /* 0x000000ff15157210 */ /* 0x000fce0007ffe1ff */
.L_x_6:
[----:B------:R-:W0:Y:S08]  /*0c10*/  LDC.64 R4, c[0x0][0x380] ;  /* 0x0000e000ff047b82 */ /* 0x000e300000000a00 */
[----:B------:R-:W1:Y:S01]  /*0c20*/  LDC.64 R14, c[0x0][0x388] ;  /* 0x0000e200ff0e7b82 */ /* 0x000e620000000a00 */
[----:B0-----:R-:W-:-:S05]  /*0c30*/  IMAD.WIDE R4, R16, 0x4, R4 ;  /* 0x0000000410047825 */ /* 0x001fca00078e0204 */
[----:B------:R-:W2:Y:S01]  /*0c40*/  LDG.E R24, desc[UR10][R4.64] ;  /* 0x0000000a04187981 */ /* 0x000ea2000c1e1900 */
[----:B-1----:R-:W-:-:S03]  /*0c50*/  IMAD.WIDE R14, R22, 0x4, R14 ;  /* 0x00000004160e7825 */ /* 0x002fc600078e020e */
[----:B------:R-:W3:Y:S04]  /*0c60*/  LDG.E R23, desc[UR10][R4.64+0x4] ;  /* 0x0000040a04177981 */ /* 0x000ee8000c1e1900 */
[----:B------:R0:W2:Y:S01]  /*0c70*/  LDG.E R25, desc[UR10][R14.64] ;  /* 0x0000000a0e197981 */ /* 0x0000a2000c1e1900 */
[----:B------:R-:W-:-:S03]  /*0c80*/  IMAD.WIDE R12, R3, 0x4, R14 ;  /* 0x00000004030c7825 */ /* 0x000fc600078e020e */
[----:B------:R-:W4:Y:S01]  /*0c90*/  LDG.E R28, desc[UR10][R4.64+0x8] ;  /* 0x0000080a041c7981 */ /* 0x000f22000c1e1900 */
[----:B------:R-:W-:-:S03]  /*0ca0*/  IMAD.WIDE R6, R3, 0x4, R12 ;  /* 0x0000000403067825 */ /* 0x000fc600078e020c */
[----:B------:R-:W5:Y:S04]  /*0cb0*/  LDG.E R29, desc[UR10][R4.64+0xc] ;  /* 0x00000c0a041d7981 */ /* 0x000f68000c1e1900 */
[----:B------:R-:W3:Y:S01]  /*0cc0*/  LDG.E R12, desc[UR10][R12.64] ;  /* 0x0000000a0c0c7981 */ /* 0x000ee2000c1e1900 */
[----:B------:R-:W-:-:S03]  /*0cd0*/  IMAD.WIDE R8, R3, 0x4, R6 ;  /* 0x0000000403087825 */ /* 0x000fc600078e0206 */
[----:B------:R1:W4:Y:S01]  /*0ce0*/  LDG.E R27, desc[UR10][R6.64] ;  /* 0x0000000a061b7981 */ /* 0x000322000c1e1900 */
[----:B------:R-:W-:-:S03]  /*0cf0*/  IMAD.WIDE R10, R3, 0x4, R8 ;  /* 0x00000004030a7825 */ /* 0x000fc600078e0208 */
[----:B------:R-:W5:Y:S01]  /*0d00*/  LDG.E R8, desc[UR10][R8.64] ;  /* 0x0000000a08087981 */ /* 0x000f62000c1e1900 */
[----:B0-----:R-:W-:-:S03]  /*0d10*/  IMAD.WIDE R14, R3, 0x4, R10 ;  /* 0x00000004030e7825 */ /* 0x001fc600078e020a */
[----:B------:R-:W5:Y:S04]  /*0d20*/  LDG.E R10, desc[UR10][R10.64] ;  /* 0x0000000a0a0a7981 */ /* 0x000f68000c1e1900 */
[----:B------:R-:W5:Y:S04]  /*0d30*/  LDG.E R9, desc[UR10][R4.64+0x10] ;  /* 0x0000100a04097981 */ /* 0x000f68000c1e1900 */
[----:B------:R-:W5:Y:S04]  /*0d40*/  LDG.E R13, desc[UR10][R14.64] ;  /* 0x0000000a0e0d7981 */ /* 0x000f68000c1e1900 */
[----:B------:R-:W5:Y:S01]  /*0d50*/  LDG.E R11, desc[UR10][R4.64+0x18] ;  /* 0x0000180a040b7981 */ /* 0x000f62000c1e1900 */
[----:B--2---:R-:W-:Y:S01]  /*0d60*/  FFMA R17, R24, R25, R17 ;  /* 0x0000001918117223 */ /* 0x004fe20000000011 */
[----:B------:R-:W-:-:S02]  /*0d70*/  IMAD.WIDE R24, R3, 0x4, R14 ;  /* 0x0000000403187825 */ /* 0x000fc400078e020e */
[----:B------:R-:W2:Y:S02]  /*0d80*/  LDG.E R14, desc[UR10][R4.64+0x14] ;  /* 0x0000140a040e7981 */ /* 0x000ea4000c1e1900 */
[----:B-1----:R-:W-:Y:S02]  /*0d90*/  IMAD.WIDE R6, R3, 0x4, R24 ;  /* 0x0000000403067825 */ /* 0x002fe400078e0218 */
[----:B------:R-:W2:Y:S04]  /*0da0*/  LDG.E R15, desc[UR10][R4.64+0x1c] ;  /* 0x00001c0a040f7981 */ /* 0x000ea8000c1e1900 */
[----:B------:R-:W2:Y:S04]  /*0db0*/  LDG.E R6, desc[UR10][R6.64] ;  /* 0x0000000a06067981 */ /* 0x000ea8000c1e1900 */
[----:B------:R-:W2:Y:S01]  /*0dc0*/  LDG.E R4, desc[UR10][R24.64] ;  /* 0x0000000a18047981 */ /* 0x000ea2000c1e1900 */
[----:B---3--:R-:W-:Y:S01]  /*0dd0*/  FFMA R17, R23, R12, R17 ;  /* 0x0000000c17117223 */ /* 0x008fe20000000011 */
[----:B------:R-:W-:-:S03]  /*0de0*/  IADD3 R21, PT, PT, R21, 0x8, RZ ;  /* 0x0000000815157810 */ /* 0x000fc60007ffe0ff */
[----:B----4-:R-:W-:Y:S01]  /*0df0*/  FFMA R28, R28, R27, R17 ;  /* 0x0000001b1c1c7223 */ /* 0x010fe20000000011 */
[----:B------:R-:W-:-:S03]  /*0e00*/  ISETP.NE.AND P1, PT, R21, RZ, PT ;  /* 0x000000ff1500720c */ /* 0x000fc60003f25270 */
[----:B-----5:R-:W-:-:S04]  /*0e10*/  FFMA R8, R29, R8, R28 ;  /* 0x000000081d087223 */ /* 0x020fc8000000001c */
[----:B------:R-:W-:Y:S01]  /*0e20*/  FFMA R9, R9, R10, R8 ;  /* 0x0000000a09097223 */ /* 0x000fe20000000008 */
[----:B------:R-:W-:Y:S02]  /*0e30*/  IADD3 R19, PT, PT, R19, 0x8, RZ ;  /* 0x0000000813137810 */ /* 0x000fe40007ffe0ff */
[----:B------:R-:W-:Y:S02]  /*0e40*/  IADD3 R16, PT, PT, R16, 0x8, RZ ;  /* 0x0000000810107810 */ /* 0x000fe40007ffe0ff */
[----:B------:R-:W-:Y:S01]  /*0e50*/  LEA R22, R3, R22, 0x3 ;  /* 0x0000001603167211 */ /* 0x000fe200078e18ff */
[----:B--2---:R-:W-:-:S04]  /*0e60*/  FFMA R14, R14, R13, R9 ;  /* 0x0000000d0e0e7223 */ /* 0x004fc80000000009 */
[----:B------:R-:W-:-:S04]  /*0e70*/  FFMA R14, R11, R4, R14 ;  /* 0x000000040b0e7223 */ /* 0x000fc8000000000e */
[----:B------:R-:W-:Y:S01]  /*0e80*/  FFMA R17, R15, R6, R14 ;  /* 0x000000060f117223 */ /* 0x000fe2000000000e */
[----:B------:R-:W-:Y:S06]  /*0e90*/  @P1 BRA `(.L_x_6) ;  /* 0xfffffffc005c1947 */ /* 0x000fec000383ffff */
.L_x_5:
[----:B------:R-:W-:Y:S05]  /*0ea0*/  @!P0 BRA `(.L_x_4) ;  /* 0x0000000000d48947 */ /* 0x000fea0003800000 */
[----:B------:R-:W-:Y:S02]  /*0eb0*/  ISETP.GE.U32.AND P0, PT, R26, 0x4, PT ;  /* 0x000000041a00780c */ /* 0x000fe40003f06070 */
[----:B------:R-:W-:-:S04]  /*0ec0*/  LOP3.LUT R15, R20, 0x3, RZ, 0xc0, !PT ;  /* 0x00000003140f7812 */ /* 0x000fc800078ec0ff */
[----:B------:R-:W-:-:S07]  /*0ed0*/  ISETP.NE.AND P1, PT, R15, RZ, PT ;  /* 0x000000ff0f00720c */ /* 0x000fce0003f25270 */
[----:B------:R-:W-:Y:S06]  /*0ee0*/  @!P0 BRA `(.L_x_7) ;  /* 0x0000000000588947 */ /* 0x000fec0003800000 */
[----:B------:R-:W0:Y:S01]  /*0ef0*/  LDC.64 R10, c[0x0][0x388] ;  /* 0x0000e200ff0a7b82 */ /* 0x000e220000000a00 */
[----:B------:R-:W-:-:S07]  /*0f00*/  IMAD R7, R19, R3, R0 ;  /* 0x0000000313077224 */ /* 0x000fce00078e0200 */
[----:B------:R-:W1:Y:S01]  /*0f10*/  LDC.64 R4, c[0x0][0x380] ;  /* 0x0000e000ff047b82 */ /* 0x000e620000000a00 */
[----:B0-----:R-:W-:-:S04]  /*0f20*/  IMAD.WIDE R10, R7, 0x4, R10 ;  /* 0x00000004070a7825 */ /* 0x001fc800078e020a */
[----:B------:R-:W-:Y:S02]  /*0f30*/  IMAD R7, R2, R18, R19 ;  /* 0x0000001202077224 */ /* 0x000fe400078e0213 */
[----:B------:R-:W-:Y:S02]  /*0f40*/  IMAD.WIDE R12, R3, 0x4, R10 ;  /* 0x00000004030c7825 */ /* 0x000fe400078e020a */
[----:B------:R-:W2:Y:S02]  /*0f50*/  LDG.E R10, desc[UR10][R10.64] ;  /* 0x0000000a0a0a7981 */ /* 0x000ea4000c1e1900 */
[----:B-1----:R-:W-:-:S04]  /*0f60*/  IMAD.WIDE R4, R7, 0x4, R4 ;  /* 0x0000000407047825 */ /* 0x002fc800078e0204 */
[C---:B------:R-:W-:Y:S01]  /*0f70*/  IMAD.WIDE R6, R3.reuse, 0x4, R12 ;  /* 0x0000000403067825 */ /* 0x040fe200078e020c */
[----:B------:R-:W2:Y:S04]  /*0f80*/  LDG.E R14, desc[UR10][R4.64] ;  /* 0x0000000a040e7981 */ /* 0x000ea8000c1e1900 */
[----:B------:R-:W3:Y:S01]  /*0f90*/  LDG.E R12, desc[UR10][R12.64] ;  /* 0x0000000a0c0c7981 */ /* 0x000ee2000c1e1900 */
[----:B------:R-:W-:-:S03]  /*0fa0*/  IMAD.WIDE R8, R3, 0x4, R6 ;  /* 0x0000000403087825 */ /* 0x000fc600078e0206 */
[----:B------:R-:W3:Y:S04]  /*0fb0*/  LDG.E R21, desc[UR10][R4.64+0x4] ;  /* 0x0000040a04157981 */ /* 0x000ee8000c1e1900 */
[----:B------:R-:W4:Y:S04]  /*0fc0*/  LDG.E R16, desc[UR10][R6.64] ;  /* 0x0000000a06107981 */ /* 0x000f28000c1e1900 */
[----:B------:R-:W4:Y:S04]  /*0fd0*/  LDG.E R23, desc[UR10][R4.64+0x8] ;  /* 0x0000080a04177981 */ /* 0x000f28000c1e1900 */
[----:B------:R-:W5:Y:S04]  /*0fe0*/  LDG.E R25, desc[UR10][R4.64+0xc] ;  /* 0x00000c0a04197981 */ /* 0x000f68000c1e1900 */
[----:B------:R-:W5:Y:S01]  /*0ff0*/  LDG.E R8, desc[UR10][R8.64] ;  /* 0x0000000a08087981 */ /* 0x000f62000c1e1900 */
[----:B------:R-:W-:Y:S01]  /*1000*/  IADD3 R19, PT, PT, R19, 0x4, RZ ;  /* 0x0000000413137810 */ /* 0x000fe20007ffe0ff */
[----:B--2---:R-:W-:-:S04]  /*1010*/  FFMA R14, R14, R10, R17 ;  /* 0x0000000a0e0e7223 */ /* 0x004fc80000000011 */
[----:B---3--:R-:W-:-:S04]  /*1020*/  FFMA R14, R21, R12, R14 ;  /* 0x0000000c150e7223 */ /* 0x008fc8000000000e */
[----:B----4-:R-:W-:-:S04]  /*1030*/  FFMA R14, R23, R16, R14 ;  /* 0x00000010170e7223 */ /* 0x010fc8000000000e */
[----:B-----5:R-:W-:-:S07]  /*1040*/  FFMA R17, R25, R8, R14 ;  /* 0x0000000819117223 */ /* 0x020fce000000000e */
.L_x_7:
[----:B------:R-:W-:Y:S05]  /*1050*/  @!P1 BRA `(.L_x_4) ;  /* 0x0000000000689947 */ /* 0x000fea0003800000 */
[----:B------:R-:W0:Y:S01]  /*1060*/  LDC.64 R10, c[0x0][0x388] ;  /* 0x0000e200ff0a7b82 */ /* 0x000e220000000a00 */
[----:B------:R-:W-:Y:S02]  /*1070*/  ISETP.NE.AND P0, PT, R15, 0x1, PT ;  /* 0x000000010f00780c */ /* 0x000fe40003f05270 */
[----:B------:R-:W-:-:S04]  /*1080*/  LOP3.LUT R20, R20, 0x1, RZ, 0xc0, !PT ;  /* 0x0000000114147812 */ /* 0x000fc800078ec0ff */
[----:B------:R-:W-:Y:S01]  /*1090*/  ISETP.NE.U32.AND P1, PT, R20, 0x1, PT ;  /* 0x000000011400780c */ /* 0x000fe20003f25070 */
[----:B------:R-:W1:Y:S06]  /*10a0*/  LDC.64 R8, c[0x0][0x380] ;  /* 0x0000e000ff087b82 */ /* 0x000e6c0000000a00 */
[C---:B------:R-:W-:Y:S02]  /*10b0*/  @P0 IMAD R15, R19.reuse, R3, R0 ;  /* 0x00000003130f0224 */ /* 0x040fe400078e0200 */
[----:B------:R-:W2:Y:S01]  /*10c0*/  LDC.64 R6, c[0x0][0x380] ;  /* 0x0000e000ff067b82 */ /* 0x000ea20000000a00 */
[----:B------:R-:W-:Y:S01]  /*10d0*/  @P0 IMAD R13, R2, R18, R19 ;  /* 0x00000012020d0224 */ /* 0x000fe200078e0213 */
[----:B------:R-:W-:-:S06]  /*10e0*/  @P0 IADD3 R19, PT, PT, R19, 0x2, RZ ;  /* 0x0000000213130810 */ /* 0x000fcc0007ffe0ff */
[----:B------:R-:W3:Y:S01]  /*10f0*/  LDC.64 R4, c[0x0][0x388] ;  /* 0x0000e200ff047b82 */ /* 0x000ee20000000a00 */
[----:B0-----:R-:W-:-:S04]  /*1100*/  @P0 IMAD.WIDE R10, R15, 0x4, R10 ;  /* 0x000000040f0a0825 */ /* 0x001fc800078e020a */
[----:B------:R-:W-:Y:S01]  /*1110*/  @!P1 IMAD R15, R2, R18, R19 ;  /* 0x00000012020f9224 */ /* 0x000fe200078e0213 */
[----:B------:R-:W4:Y:S01]  /*1120*/  @P0 LDG.E R16, desc[UR10][R10.64] ;  /* 0x0000000a0a100981 */ /* 0x000f22000c1e1900 */
[----:B------:R-:W-:Y:S02]  /*1130*/  @!P1 IMAD R19, R19, R3, R0 ;  /* 0x0000000313139224 */ /* 0x000fe400078e0200 */
[----:B-1----:R-:W-:-:S04]  /*1140*/  @P0 IMAD.WIDE R8, R13, 0x4, R8 ;  /* 0x000000040d080825 */ /* 0x002fc800078e0208 */
[----:B------:R-:W-:Y:S01]  /*1150*/  @P0 IMAD.WIDE R12, R3, 0x4, R10 ;  /* 0x00000004030c0825 */ /* 0x000fe200078e020a */
[----:B------:R-:W4:Y:S03]  /*1160*/  @P0 LDG.E R14, desc[UR10][R8.64] ;  /* 0x0000000a080e0981 */ /* 0x000f26000c1e1900 */
[----:B--2---:R-:W-:Y:S01]  /*1170*/  @!P1 IMAD.WIDE R6, R15, 0x4, R6 ;  /* 0x000000040f069825 */ /* 0x004fe200078e0206 */
[----:B------:R-:W2:Y:S04]  /*1180*/  @P0 LDG.E R21, desc[UR10][R8.64+0x4] ;  /* 0x0000040a08150981 */ /* 0x000ea8000c1e1900 */
[----:B------:R-:W2:Y:S01]  /*1190*/  @P0 LDG.E R12, desc[UR10][R12.64] ;  /* 0x0000000a0c0c0981 */ /* 0x000ea2000c1e1900 */
[----:B---3--:R-:W-:-:S03]  /*11a0*/  @!P1 IMAD.WIDE R4, R19, 0x4, R4 ;  /* 0x0000000413049825 */ /* 0x008fc600078e0204 */
[----:B------:R-:W3:Y:S04]  /*11b0*/  @!P1 LDG.E R6, desc[UR10][R6.64] ;  /* 0x0000000a06069981 */ /* 0x000ee8000c1e1900 */
[----:B------:R-:W3:Y:S01]  /*11c0*/  @!P1 LDG.E R4, desc[UR10][R4.64] ;  /* 0x0000000a04049981 */ /* 0x000ee2000c1e1900 */
[----:B----4-:R-:W-:-:S04]  /*11d0*/  @P0 FFMA R14, R14, R16, R17 ;  /* 0x000000100e0e0223 */ /* 0x010fc80000000011 */
[----:B--2---:R-:W-:-:S04]  /*11e0*/  @P0 FFMA R17, R21, R12, R14 ;  /* 0x0000000c15110223 */ /* 0x004fc8000000000e */
[----:B---3--:R-:W-:-:S07]  /*11f0*/  @!P1 FFMA R17, R6, R4, R17 ;  /* 0x0000000406119223 */ /* 0x008fce0000000011 */
.L_x_4:
[----:B------:R-:W0:Y:S01]  /*1200*/  LDC.64 R4, c[0x0][0x390] ;  /* 0x0000e400ff047b82 */ /* 0x000e220000000a00 */
[----:B------:R-:W-:-:S04]  /*1210*/  IMAD R3, R2, R3, R0 ;  /* 0x0000000302037224 */ /* 0x000fc800078e0200 */
[----:B0-----:R-:W-:-:S05]  /*1220*/  IMAD.WIDE R2, R3, 0x4, R4 ;  /* 0x0000000403027825 */ /* 0x001fca00078e0204 */
[----:B------:R-:W-:Y:S01]  /*1230*/  STG.E desc[UR10][R2.64], R17 ;  /* 0x0000001102007986 */ /* 0x000fe2000c10190a */
[----:B------:R-:W-:Y:S05]  /*1240*/  EXIT ;  /* 0x000000000000794d */ /* 0x000fea0003800000 */
.L_x_8:
[----:B------:R-:W-:-:S00]  /*1250*/  BRA `(.L_x_8) ;  /* 0xfffffffc00fc7947 */ /* 0x000fc0000383ffff */
[----:B------:R-:W-:-:S00]  /*1260*/  NOP ;  /* 0x0000000000007918 */ /* 0x000fc00000000000 */
        /* <DEDUP_REMOVED lines=9> */
.L_x_17:


//--------------------- .text._Z16matmul_optimizedPKfS0_Pfiii --------------------------
	.section	.text._Z16matmul_optimizedPKfS0_Pfiii,"ax",@progbits
	.align	128
        .global         _Z16matmul_optimizedPKfS0_Pfiii
        .type           _Z16matmul_optimizedPKfS0_Pfiii,@function
        .size           _Z16matmul_optimizedPKfS0_Pfiii,(.L_x_18 - _Z16matmul_optimizedPKfS0_Pfiii)
        .other          _Z16matmul_optimizedPKfS0_Pfiii,@"STO_CUDA_ENTRY STV_DEFAULT"
_Z16matmul_optimizedPKfS0_Pfiii:
.text._Z16matmul_optimizedPKfS0_Pfiii:
[----:B------:R-:W-:Y:S01]  /*0000*/  LDC R1, c[0x0][0x37c] ;  /* 0x0000df00ff017b82 */ /* 0x000fe20000000800 */
[----:B------:R-:W0:Y:S01]  /*0010*/  S2R R0, SR_TID.Y ;  /* 0x0000000000007919 */ /* 0x000e220000002200 */
[----:B------:R-:W1:Y:S06]  /*0020*/  LDCU UR10, c[0x0][0x3a0] ;  /* 0x00007400ff0a77ac */ /* 0x000e6c0008000800 */
[----:B------:R-:W0:Y:S01]  /*0030*/  LDC R2, c[0x0][0x364] ;  /* 0x0000d900ff027b82 */ /* 0x000e220000000800 */
[----:B------:R-:W-:Y:S01]  /*0040*/  HFMA2 R21, -RZ, RZ, 0, 0 ;  /* 0x00000000ff157431 */ /* 0x000fe200000001ff */
[----:B------:R-:W2:Y:S01]  /*0050*/  S2R R13, SR_TID.X ;  /* 0x00000000000d7919 */ /* 0x000ea20000002100 */
[----:B------:R-:W3:Y:S05]  /*0060*/  LDCU.64 UR8, c[0x0][0x358] ;  /* 0x00006b00ff0877ac */ /* 0x000eea0008000a00 */
[----:B------:R-:W0:Y:S08]  /*0070*/  S2UR UR4, SR_CTAID.Y ;  /* 0x00000000000479c3 */ /* 0x000e300000002600 */
[----:B------:R-:W2:Y:S01]  /*0080*/  S2UR UR5, SR_CTAID.X ;  /* 0x00000000000579c3 */ /* 0x000ea20000002500 */
[----:B-1----:R-:W-:-:S07]  /*0090*/  UISETP.GE.AND UP0, UPT, UR10, 0x1, UPT ;  /* 0x000000010a00788c */ /* 0x002fce000bf06270 */
[----:B------:R-:W2:Y:S01]  /*00a0*/  LDC R3, c[0x0][0x360] ;  /* 0x0000d800ff037b82 */ /* 0x000ea20000000800 */
[----:B0-----:R-:W-:Y:S02]  /*00b0*/  IMAD R2, R2, UR4, R0 ;  /* 0x0000000402027c24 */ /* 0x001fe4000f8e0200 */
[----:B--2---:R-:W-:Y:S01]  /*00c0*/  IMAD R3, R3, UR5, R13 ;  /* 0x0000000503037c24 */ /* 0x004fe2000f8e020d */
[----:B---3--:R-:W-:Y:S06]  /*00d0*/  BRA.U !UP0, `(.L_x_9) ;  /* 0x0000000508387547 */ /* 0x008fec000b800000 */
[----:B------:R-:W0:Y:S01]  /*00e0*/  S2UR UR7, SR_CgaCtaId ;  /* 0x00000000000779c3 */ /* 0x000e220000008800 */
[----:B------:R-:W1:Y:S01]  /*00f0*/  LDCU UR11, c[0x0][0x39c] ;  /* 0x00007380ff0b77ac */ /* 0x000e620008000800 */
[----:B------:R-:W-:Y:S01]  /*0100*/  MOV R21, RZ ;  /* 0x000000ff00157202 */ /* 0x000fe20000000f00 */
[----:B------:R-:W-:Y:S01]  /*0110*/  IMAD R14, R2, UR10, R13 ;  /* 0x0000000a020e7c24 */ /* 0x000fe2000f8e020d */
[----:B------:R-:W-:Y:S01]  /*0120*/  UMOV UR5, 0x400 ;  /* 0x0000040000057882 */ /* 0x000fe20000000000 */
[----:B------:R-:W-:-:S03]  /*0130*/  UIADD3 UR4, UPT, UPT, UR10, 0xf, URZ ;  /* 0x0000000f0a047890 */ /* 0x000fc6000fffe0ff */
[----:B------:R-:W2:Y:S01]  /*0140*/  LDC R12, c[0x0][0x39c] ;  /* 0x0000e700ff0c7b82 */ /* 0x000ea20000000800 */
[----:B------:R-:W-:Y:S02]  /*0150*/  UIADD3 UR6, UPT, UPT, UR5, 0x400, URZ ;  /* 0x0000040005067890 */ /* 0x000fe4000fffe0ff */
[----:B------:R-:W-:Y:S01]  /*0160*/  USHF.R.U32.HI UR4, URZ, 0x4, UR4 ;  /* 0x00000004ff047899 */ /* 0x000fe20008011604 */
[----:B------:R-:W3:Y:S01]  /*0170*/  LDCU UR13, c[0x0][0x3a0] ;  /* 0x00007400ff0d77ac */ /* 0x000ee20008000800 */
[----:B------:R-:W4:Y:S01]  /*0180*/  LDCU UR12, c[0x0][0x398] ;  /* 0x00007300ff0c77ac */ /* 0x000f220008000800 */
[----:B-1----:R-:W-:Y:S01]  /*0190*/  IMAD R19, R0, UR11, R3 ;  /* 0x0000000b00137c24 */ /* 0x002fe2000f8e0203 */
[----:B------:R-:W-:Y:S02]  /*01a0*/  UIADD3 UR4, UPT, UPT, -UR4, URZ, URZ ;  /* 0x000000ff04047290 */ /* 0x000fe4000fffe1ff */
[----:B0-----:R-:W-:Y:S02]  /*01b0*/  ULEA UR5, UR7, UR5, 0x18 ;  /* 0x0000000507057291 */ /* 0x001fe4000f8ec0ff */
[----:B------:R-:W-:-:S04]  /*01c0*/  ULEA UR6, UR7, UR6, 0x18 ;  /* 0x0000000607067291 */ /* 0x000fc8000f8ec0ff */
[C---:B------:R-:W-:Y:S02]  /*01d0*/  LEA R16, R0.reuse, UR5, 0x6 ;  /* 0x0000000500107c11 */ /* 0x040fe4000f8e30ff */
[C---:B------:R-:W-:Y:S02]  /*01e0*/  LEA R15, R13.reuse, UR6, 0x2 ;  /* 0x000000060d0f7c11 */ /* 0x040fe4000f8e10ff */
[----:B------:R-:W-:Y:S02]  /*01f0*/  LEA R18, R13, R16, 0x2 ;  /* 0x000000100d127211 */ /* 0x000fe400078e10ff */
[----:B---34-:R-:W-:-:S07]  /*0200*/  LEA R17, R0, R15, 0x6 ;  /* 0x0000000f00117211 */ /* 0x018fce00078e30ff */
.L_x_10:
[----:B------:R-:W-:Y:S01]  /*0210*/  ISETP.GE.U32.AND P1, PT, R13, UR13, PT ;  /* 0x0000000d0d007c0c */ /* 0x000fe2000bf26070 */
[----:B------:R-:W-:Y:S01]  /*0220*/  HFMA2 R22, -RZ, RZ, 0, 0 ;  /* 0x00000000ff167431 */ /* 0x000fe200000001ff */
[----:B------:R-:W-:Y:S02]  /*0230*/  ISETP.GE.U32.AND P0, PT, R0, UR13, PT ;  /* 0x0000000d00007c0c */ /* 0x000fe4000bf06070 */
[----:B------:R-:W-:Y:S02]  /*0240*/  ISETP.GE.OR P1, PT, R2, UR12, P1 ;  /* 0x0000000c02007c0c */ /* 0x000fe40008f26670 */
[----:B--2---:R-:W-:Y:S02]  /*0250*/  ISETP.GE.OR P0, PT, R3, R12, P0 ;  /* 0x0000000c0300720c */ /* 0x004fe40000706670 */
[----:B------:R-:W-:-:S09]  /*0260*/  MOV R29, RZ ;  /* 0x000000ff001d7202 */ /* 0x000fd20000000f00 */
[----:B------:R-:W0:Y:S08]  /*0270*/  @!P1 LDC.64 R6, c[0x0][0x380] ;  /* 0x0000e000ff069b82 */ /* 0x000e300000000a00 */
[----:B------:R-:W1:Y:S01]  /*0280*/  @!P0 LDC.64 R4, c[0x0][0x388] ;  /* 0x0000e200ff048b82 */ /* 0x000e620000000a00 */
[----:B0-----:R-:W-:-:S05]  /*0290*/  @!P1 IMAD.WIDE.U32 R6, R14, 0x4, R6 ;  /* 0x000000040e069825 */ /* 0x001fca00078e0006 */
[----:B------:R-:W2:Y:S01]  /*02a0*/  @!P1 LDG.E R29, desc[UR8][R6.64] ;  /* 0x00000008061d9981 */ /* 0x000ea2000c1e1900 */
[----:B-1----:R-:W-:-:S05]  /*02b0*/  @!P0 IMAD.WIDE.U32 R24, R19, 0x4, R4 ;  /* 0x0000000413188825 */ /* 0x002fca00078e0004 */
[----:B------:R-:W3:Y:S01]  /*02c0*/  @!P0 LDG.E R22, desc[UR8][R24.64] ;  /* 0x0000000818168981 */ /* 0x000ee2000c1e1900 */
[----:B------:R-:W-:-:S04]  /*02d0*/  UIADD3 UR4, UPT, UPT, UR4, 0x1, URZ ;  /* 0x0000000104047890 */ /* 0x000fc8000fffe0ff */
[----:B------:R-:W-:Y:S01]  /*02e0*/  UISETP.NE.AND UP0, UPT, UR4, URZ, UPT ;  /* 0x000000ff0400728c */ /* 0x000fe2000bf05270 */
[----:B------:R-:W-:Y:S02]  /*02f0*/  IADD3 R0, PT, PT, R0, 0x10, RZ ;  /* 0x0000001000007810 */ /* 0x000fe40007ffe0ff */
[----:B------:R-:W-:Y:S02]  /*0300*/  IADD3 R13, PT, PT, R13, 0x10, RZ ;  /* 0x000000100d0d7810 */ /* 0x000fe40007ffe0ff */
[----:B------:R-:W-:Y:S02]  /*0310*/  IADD3 R14, PT, PT, R14, 0x10, RZ ;  /* 0x000000100e0e7810 */ /* 0x000fe40007ffe0ff */
[----:B------:R-:W-:Y:S01]  /*0320*/  LEA R19, R12, R19, 0x4 ;  /* 0x000000130c137211 */ /* 0x000fe200078e20ff */
[----:B--2---:R-:W-:Y:S04]  /*0330*/  STS [R18], R29 ;  /* 0x0000001d12007388 */ /* 0x004fe80000000800 */
[----:B---3--:R-:W-:Y:S01]  /*0340*/  STS [R17], R22 ;  /* 0x0000001611007388 */ /* 0x008fe20000000800 */
[----:B------:R-:W-:Y:S06]  /*0350*/  BAR.SYNC.DEFER_BLOCKING 0x0 ;  /* 0x0000000000007b1d */ /* 0x000fec0000010000 */
[----:B------:R-:W-:Y:S04]  /*0360*/  LDS R28, [R15] ;  /* 0x000000000f1c7984 */ /* 0x000fe80000000800 */
[----:B------:R-:W0:Y:S04]  /*0370*/  LDS.128 R8, [R16] ;  /* 0x0000000010087984 */ /* 0x000e280000000c00 */
[----:B------:R-:W1:Y:S04]  /*0380*/  LDS R29, [R15+0x40] ;  /* 0x000040000f1d7984 */ /* 0x000e680000000800 */
[----:B------:R-:W2:Y:S04]  /*0390*/  LDS R27, [R15+0x80] ;  /* 0x000080000f1b7984 */ /* 0x000ea80000000800 */
[----:B------:R-:W3:Y:S04]  /*03a0*/  LDS R26, [R15+0xc0] ;  /* 0x0000c0000f1a7984 */ /* 0x000ee80000000800 */
[----:B------:R-:W-:Y:S04]  /*03b0*/  LDS R23, [R15+0x100] ;  /* 0x000100000f177984 */ /* 0x000fe80000000800 */
[----:B------:R-:W4:Y:S04]  /*03c0*/  LDS.128 R4, [R16+0x10] ;  /* 0x0000100010047984 */ /* 0x000f280000000c00 */
[----:B------:R-:W5:Y:S04]  /*03d0*/  LDS R20, [R15+0x140] ;  /* 0x000140000f147984 */ /* 0x000f680000000800 */
[----:B------:R-:W5:Y:S04]  /*03e0*/  LDS R25, [R15+0x180] ;  /* 0x000180000f197984 */ /* 0x000f680000000800 */
[----:B------:R-:W5:Y:S04]  /*03f0*/  LDS R22, [R15+0x1c0] ;  /* 0x0001c0000f167984 */ /* 0x000f680000000800 */
[----:B------:R-:W-:Y:S01]  /*0400*/  LDS R24, [R15+0x240] ;  /* 0x000240000f187984 */ /* 0x000fe20000000800 */
[----:B0-----:R-:W-:-:S03]  /*0410*/  FFMA R8, R8, R28, R21 ;  /* 0x0000001c08087223 */ /* 0x001fc60000000015 */
[----:B------:R-:W-:Y:S01]  /*0420*/  LDS R21, [R15+0x200] ;  /* 0x000200000f157984 */ /* 0x000fe20000000800 */
[----:B-1----:R-:W-:-:S04]  /*0430*/  FFMA R8, R29, R9, R8 ;  /* 0x000000091d087223 */ /* 0x002fc80000000008 */
[----:B--2---:R-:W-:-:S04]  /*0440*/  FFMA R27, R27, R10, R8 ;  /* 0x0000000a1b1b7223 */ /* 0x004fc80000000008 */
[----:B---3--:R-:W-:Y:S02]  /*0450*/  FFMA R27, R26, R11, R27 ;  /* 0x0000000b1a1b7223 */ /* 0x008fe4000000001b */
[----:B------:R-:W0:Y:S02]  /*0460*/  LDS.128 R8, [R16+0x20] ;  /* 0x0000200010087984 */ /* 0x000e240000000c00 */
[----:B----4-:R-:W-:-:S04]  /*0470*/  FFMA R23, R4, R23, R27 ;  /* 0x0000001704177223 */ /* 0x010fc8000000001b */
[----:B-----5:R-:W-:Y:S02]  /*0480*/  FFMA R20, R20, R5, R23 ;  /* 0x0000000514147223 */ /* 0x020fe40000000017 */
[----:B------:R-:W1:Y:S02]  /*0490*/  LDS R23, [R15+0x280] ;  /* 0x000280000f177984 */ /* 0x000e640000000800 */
[----:B------:R-:W-:Y:S02]  /*04a0*/  FFMA R25, R25, R6, R20 ;  /* 0x0000000619197223 */ /* 0x000fe40000000014 */
[----:B------:R-:W2:Y:S02]  /*04b0*/  LDS R20, [R15+0x2c0] ;  /* 0x0002c0000f147984 */ /* 0x000ea40000000800 */
[----:B------:R-:W-:Y:S02]  /*04c0*/  FFMA R27, R22, R7, R25 ;  /* 0x00000007161b7223 */ /* 0x000fe40000000019 */
[----:B------:R-:W-:Y:S04]  /*04d0*/  LDS R25, [R15+0x300] ;  /* 0x000300000f197984 */ /* 0x000fe80000000800 */
[----:B------:R-:W3:Y:S04]  /*04e0*/  LDS.128 R4, [R16+0x30] ;  /* 0x0000300010047984 */ /* 0x000ee80000000c00 */
[----:B------:R-:W4:Y:S01]  /*04f0*/  LDS R22, [R15+0x340] ;  /* 0x000340000f167984 */ /* 0x000f220000000800 */
[----:B0-----:R-:W-:-:S03]  /*0500*/  FFMA R27, R8, R21, R27 ;  /* 0x00000015081b7223 */ /* 0x001fc6000000001b */
[----:B------:R-:W0:Y:S04]  /*0510*/  LDS R21, [R15+0x380] ;  /* 0x000380000f157984 */ /* 0x000e280000000800 */
[----:B------:R-:W5:Y:S01]  /*0520*/  LDS R8, [R15+0x3c0] ;  /* 0x0003c0000f087984 */ /* 0x000f620000000800 */
[----:B------:R-:W-:-:S04]  /*0530*/  FFMA R24, R24, R9, R27 ;  /* 0x0000000918187223 */ /* 0x000fc8000000001b */
[----:B-1----:R-:W-:-:S04]  /*0540*/  FFMA R23, R23, R10, R24 ;  /* 0x0000000a17177223 */ /* 0x002fc80000000018 */
[----:B--2---:R-:W-:-:S04]  /*0550*/  FFMA R11, R20, R11, R23 ;  /* 0x0000000b140b7223 */ /* 0x004fc80000000017 */
[----:B---3--:R-:W-:-:S04]  /*0560*/  FFMA R11, R4, R25, R11 ;  /* 0x00000019040b7223 */ /* 0x008fc8000000000b */
[----:B----4-:R-:W-:-:S04]  /*0570*/  FFMA R22, R22, R5, R11 ;  /* 0x0000000516167223 */ /* 0x010fc8000000000b */
[----:B0-----:R-:W-:-:S04]  /*0580*/  FFMA R21, R21, R6, R22 ;  /* 0x0000000615157223 */ /* 0x001fc80000000016 */
[----:B-----5:R-:W-:Y:S01]  /*0590*/  FFMA R21, R8, R7, R21 ;  /* 0x0000000708157223 */ /* 0x020fe20000000015 */
[----:B------:R-:W-:Y:S06]  /*05a0*/  BAR.SYNC.DEFER_BLOCKING 0x0 ;  /* 0x0000000000007b1d */ /* 0x000fec0000010000 */
[----:B------:R-:W-:Y:S05]  /*05b0*/  BRA.U UP0, `(.L_x_10) ;  /* 0xfffffffd00147547 */ /* 0x000fea000b83ffff */
.L_x_9:
[----:B------:R-:W0:Y:S02]  /*05c0*/  LDCU.64 UR4, c[0x0][0x398] ;  /* 0x00007300ff0477ac */ /* 0x000e240008000a00 */
[----:B0-----:R-:W-:-:S04]  /*05d0*/  ISETP.GE.AND P0, PT, R3, UR5, PT ;  /* 0x0000000503007c0c */ /* 0x001fc8000bf06270 */
[----:B------:R-:W-:-:S13]  /*05e0*/  ISETP.GE.OR P0, PT, R2, UR4, P0 ;  /* 0x0000000402007c0c */ /* 0x000fda0008706670 */
[----:B------:R-:W-:Y:S05]  /*05f0*/  @P0 EXIT ;  /* 0x000000000000094d */ /* 0x000fea0003800000 */
[----:B------:R-:W0:Y:S01]  /*0600*/  LDC.64 R4, c[0x0][0x390] ;  /* 0x0000e400ff047b82 */ /* 0x000e220000000a00 */
[----:B------:R-:W-:-:S04]  /*0610*/  IMAD R3, R2, UR5, R3 ;  /* 0x0000000502037c24 */ /* 0x000fc8000f8e0203 */
[----:B0-----:R-:W-:-:S05]  /*0620*/  IMAD.WIDE R2, R3, 0x4, R4 ;  /* 0x0000000403027825 */ /* 0x001fca00078e0204 */
[----:B------:R-:W-:Y:S01]  /*0630*/  STG.E desc[UR8][R2.64], R21 ;  /* 0x0000001502007986 */ /* 0x000fe2000c101908 */
[----:B------:R-:W-:Y:S05]  /*0640*/  EXIT ;  /* 0x000000000000794d */ /* 0x000fea0003800000 */
.L_x_11:
        /* <DEDUP_REMOVED lines=11> */
.L_x_18:


//--------------------- .text._Z12matmul_naivePKfS0_Pfiii --------------------------
	.section	.text._Z12matmul_naivePKfS0_Pfiii,"ax",@progbits
	.align	128
        .global         _Z12matmul_naivePKfS0_Pfiii
        .type           _Z12matmul_naivePKfS0_Pfiii,@function
        .size           _Z12matmul_naivePKfS0_Pfiii,(.L_x_19 - _Z12matmul_naivePKfS0_Pfiii)
        .other          _Z12matmul_naivePKfS0_Pfiii,@"STO_CUDA_ENTRY STV_DEFAULT"
_Z12matmul_naivePKfS0_Pfiii:
.text._Z12matmul_naivePKfS0_Pfiii:
[----:B------:R-:W-:Y:S01]  /*0000*/  LDC R1, c[0x0][0x37c] ;  /* 0x0000df00ff017b82 */ /* 0x000fe20000000800 */
[----:B------:R-:W0:Y:S07]  /*0010*/  S2R R5, SR_TID.X ;  /* 0x0000000000057919 */ /* 0x000e2e0000002100 */
[----:B------:R-:W1:Y:S01]  /*0020*/  LDC R19, c[0x0][0x364] ;  /* 0x0000d900ff137b82 */ /* 0x000e620000000800 */
[----:B------:R-:W1:Y:S07]  /*0030*/  S2R R4, SR_TID.Y ;  /* 0x0000000000047919 */ /* 0x000e6e0000002200 */
[----:B------:R-:W0:Y:S08]  /*0040*/  S2UR UR5, SR_CTAID.X ;  /* 0x00000000000579c3 */ /* 0x000e300000002500 */
[----:B------:R-:W0:Y:S08]  /*0050*/  LDC R0, c[0x0][0x360] ;  /* 0x0000d800ff007b82 */ /* 0x000e300000000800 */
[----:B------:R-:W1:Y:S08]  /*0060*/  S2UR UR4, SR_CTAID.Y ;  /* 0x00000000000479c3 */ /* 0x000e700000002600 */
[----:B------:R-:W2:Y:S01]  /*0070*/  LDC.64 R2, c[0x0][0x398] ;  /* 0x0000e600ff027b82 */ /* 0x000ea20000000a00 */
[----:B0-----:R-:W-:-:S02]  /*0080*/  IMAD R0, R0, UR5, R5 ;  /* 0x0000000500007c24 */ /* 0x001fc4000f8e0205 */
[----:B-1----:R-:W-:-:S03]  /*0090*/  IMAD R19, R19, UR4, R4 ;  /* 0x0000000413137c24 */ /* 0x002fc6000f8e0204 */
[----:B--2---:R-:W-:-:S04]  /*00a0*/  ISETP.GE.AND P0, PT, R0, R3, PT ;  /* 0x000000030000720c */ /* 0x004fc80003f06270 */
[----:B------:R-:W-:-:S13]  /*00b0*/  ISETP.GE.OR P0, PT, R19, R2, P0 ;  /* 0x000000021300720c */ /* 0x000fda0000706670 */
[----:B------:R-:W-:Y:S05]  /*00c0*/  @P0 EXIT ;  /* 0x000000000000094d */ /* 0x000fea0003800000 */
[----:B------:R-:W0:Y:S01]  /*00d0*/  LDC R2, c[0x0][0x3a0] ;  /* 0x0000e800ff027b82 */ /* 0x000e220000000800 */
[----:B------:R-:W1:Y:S01]  /*00e0*/  LDCU.64 UR4, c[0x0][0x358] ;  /* 0x00006b00ff0477ac */ /* 0x000e620008000a00 */
[----:B------:R-:W-:Y:S01]  /*00f0*/  HFMA2 R24, -RZ, RZ, 0, 0 ;  /* 0x00000000ff187431 */ /* 0x000fe200000001ff */
[----:B0-----:R-:W-:-:S13]  /*0100*/  ISETP.GE.AND P0, PT, R2, 0x1, PT ;  /* 0x000000010200780c */ /* 0x001fda0003f06270 */
[----:B-1----:R-:W-:Y:S05]  /*0110*/  @!P0 BRA `(.L_x_12) ;  /* 0x0000000400e08947 */ /* 0x002fea0003800000 */
[C---:B------:R-:W-:Y:S01]  /*0120*/  ISETP.GE.U32.AND P1, PT, R2.reuse, 0x8, PT ;  /* 0x000000080200780c */ /* 0x040fe20003f26070 */
[----:B------:R-:W-:Y:S01]  /*0130*/  IMAD R20, R19, R2, RZ ;  /* 0x0000000213147224 */ /* 0x000fe200078e02ff */
[----:B------:R-:W-:Y:S02]  /*0140*/  LOP3.LUT R27, R2, 0x7, RZ, 0xc0, !PT ;  /* 0x00000007021b7812 */ /* 0x000fe400078ec0ff */
[----:B------:R-:W-:Y:S02]  /*0150*/  MOV R24, RZ ;  /* 0x000000ff00187202 */ /* 0x000fe40000000f00 */
[----:B------:R-:W-:Y:S02]  /*0160*/  ISETP.NE.AND P0, PT, R27, RZ, PT ;  /* 0x000000ff1b00720c */ /* 0x000fe40003f05270 */
[----:B------:R-:W-:-:S05]  /*0170*/  MOV R21, RZ ;  /* 0x000000ff00157202 */ /* 0x000fca0000000f00 */
[----:B------:R-:W-:Y:S06]  /*0180*/  @!P1 BRA `(.L_x_13) ;  /* 0x0000000000c49947 */ /* 0x000fec0003800000 */
[----:B------:R-:W0:Y:S01]  /*0190*/  LDC.64 R4, c[0x0][0x380] ;  /* 0x0000e000ff047b82 */ /* 0x000e220000000a00 */
[----:B------:R-:W-:Y:S02]  /*01a0*/  LOP3.LUT R21, R2, 0x7ffffff8, RZ, 0xc0, !PT ;  /* 0x7ffffff802157812 */ /* 0x000fe400078ec0ff */
[----:B------:R-:W-:Y:S02]  /*01b0*/  MOV R24, RZ ;  /* 0x000000ff00187202 */ /* 0x000fe40000000f00 */
[----:B------:R-:W-:Y:S02]  /*01c0*/  MOV R18, R0 ;  /* 0x0000000000127202 */ /* 0x000fe40000000f00 */
[----:B------:R-:W-:Y:S01]  /*01d0*/  IADD3 R22, PT, PT, -R21, RZ, RZ ;  /* 0x000000ff15167210 */ /* 0x000fe20007ffe1ff */
[----:B0-----:R-:W-:-:S03]  /*01e0*/  IMAD.WIDE.U32 R4, R20, 0x4, R4 ;  /* 0x0000000414047825 */ /* 0x001fc600078e0004 */
[----:B------:R-:W-:-:S04]  /*01f0*/  IADD3 R6, P1, PT, R4, 0x10, RZ ;  /* 0x0000001004067810 */ /* 0x000fc80007f3e0ff */
[----:B------:R-:W-:-:S09]  /*0200*/  IADD3.X R7, PT, PT, RZ, R5, RZ, P1, !PT ;  /* 0x00000005ff077210 */ /* 0x000fd20000ffe4ff */
.L_x_14:
[----:B------:R-:W0:Y:S01]  /*0210*/  LDC.64 R16, c[0x0][0x388] ;  /* 0x0000e200ff107b82 */ /* 0x000e220000000a00 */
[----:B------:R-:W-:Y:S02]  /*0220*/  MOV R4, R6 ;  /* 0x0000000600047202 */ /* 0x000fe40000000f00 */
[----:B------:R-:W-:-:S05]  /*0230*/  MOV R5, R7 ;  /* 0x0000000700057202 */ /* 0x000fca0000000f00 */
[----:B------:R-:W2:Y:S04]  /*0240*/  LDG.E R25, desc[UR4][R4.64+-0x10] ;  /* 0xfffff00404197981 */ /* 0x000ea8000c1e1900 */
[----:B------:R-:W3:Y:S04]  /*0250*/  LDG.E R23, desc[UR4][R4.64+-0xc] ;  /* 0xfffff40404177981 */ /* 0x000ee8000c1e1900 */
[----:B------:R-:W4:Y:S04]  /*0260*/  LDG.E R29, desc[UR4][R4.64+-0x8] ;  /* 0xfffff804041d7981 */ /* 0x000f28000c1e1900 */
[----:B------:R-:W5:Y:S01]  /*0270*/  LDG.E R28, desc[UR4][R4.64+-0x4] ;  /* 0xfffffc04041c7981 */ /* 0x000f62000c1e1900 */
[----:B0-----:R-:W-:-:S05]  /*0280*/  IMAD.WIDE R16, R18, 0x4, R16 ;  /* 0x0000000412107825 */ /* 0x001fca00078e0210 */
[----:B------:R0:W2:Y:S01]  /*0290*/  LDG.E R26, desc[UR4][R16.64] ;  /* 0x00000004101a7981 */ /* 0x0000a2000c1e1900 */
[----:B------:R-:W-:-:S04]  /*02a0*/  IMAD.WIDE R14, R3, 0x4, R16 ;  /* 0x00000004030e7825 */ /* 0x000fc800078e0210 */
[C---:B------:R-:W-:Y:S02]  /*02b0*/  IMAD.WIDE R6, R3.reuse, 0x4, R14 ;  /* 0x0000000403067825 */ /* 0x040fe400078e020e */
[----:B------:R-:W3:Y:S02]  /*02c0*/  LDG.E R14, desc[UR4][R14.64] ;  /* 0x000000040e0e7981 */ /* 0x000ee4000c1e1900 */
[C---:B------:R-:W-:Y:S02]  /*02d0*/  IMAD.WIDE R10, R3.reuse, 0x4, R6 ;  /* 0x00000004030a7825 */ /* 0x040fe400078e0206 */
[----:B------:R-:W4:Y:S02]  /*02e0*/  LDG.E R6, desc[UR4][R6.64] ;  /* 0x0000000406067981 */ /* 0x000f24000c1e1900 */
[C---:B------:R-:W-:Y:S02]  /*02f0*/  IMAD.WIDE R8, R3.reuse, 0x4, R10 ;  /* 0x0000000403087825 */ /* 0x040fe400078e020a */
[----:B------:R-:W5:Y:S02]  /*0300*/  LDG.E R10, desc[UR4][R10.64] ;  /* 0x000000040a0a7981 */ /* 0x000f64000c1e1900 */
[----:B------:R-:W-:-:S02]  /*0310*/  IMAD.WIDE R12, R3, 0x4, R8 ;  /* 0x00000004030c7825 */ /* 0x000fc400078e0208 */
[----:B------:R-:W5:Y:S04]  /*0320*/  LDG.E R7, desc[UR4][R4.64] ;  /* 0x0000000404077981 */ /* 0x000f68000c1e1900 */
        /* <DEDUP_REMOVED lines=8> */
[----:B------:R-:W2:Y:S04]  /*03b0*/  LDG.E R16, desc[UR4][R4.64+0x8] ;  /* 0x0000080404107981 */ /* 0x000ea8000c1e1900 */
[----:B------:R-:W2:Y:S01]  /*03c0*/  LDG.E R24, desc[UR4][R24.64] ;  /* 0x0000000418187981 */ /* 0x000ea2000c1e1900 */
[----:B---3--:R-:W-:Y:S01]  /*03d0*/  FFMA R14, R23, R14, R26 ;  /* 0x0000000e170e7223 */ /* 0x008fe2000000001a */
[----:B------:R-:W-:-:S03]  /*03e0*/  IADD3 R22, PT, PT, R22, 0x8, RZ ;  /* 0x0000000816167810 */ /* 0x000fc60007ffe0ff */
[----:B----4-:R-:W-:Y:S01]  /*03f0*/  FFMA R29, R29, R6, R14 ;  /* 0x000000061d1d7223 */ /* 0x010fe2000000000e */
[----:B------:R-:W-:-:S03]  /*0400*/  ISETP.NE.AND P1, PT, R22, RZ, PT ;  /* 0x000000ff1600720c */ /* 0x000fc60003f25270 */
[----:B-----5:R-:W-:Y:S01]  /*0410*/  FFMA R10, R28, R10, R29 ;  /* 0x0000000a1c0a7223 */ /* 0x020fe2000000001d */
[----:B------:R-:W-:-:S03]  /*0420*/  IADD3 R6, P2, PT, R4, 0x20, RZ ;  /* 0x0000002004067810 */ /* 0x000fc60007f5e0ff */
[----:B------:R-:W-:Y:S01]  /*0430*/  FFMA R8, R7, R8, R10 ;  /* 0x0000000807087223 */ /* 0x000fe2000000000a */
[----:B------:R-:W-:Y:S02]  /*0440*/  IADD3.X R7, PT, PT, RZ, R5, RZ, P2, !PT ;  /* 0x00000005ff077210 */ /* 0x000fe400017fe4ff */
[----:B------:R-:W-:Y:S01]  /*0450*/  LEA R18, R3, R18, 0x3 ;  /* 0x0000001203127211 */ /* 0x000fe200078e18ff */
[----:B------:R-:W-:-:S04]  /*0460*/  FFMA R9, R9, R12, R8 ;  /* 0x0000000c09097223 */ /* 0x000fc80000000008 */
[----:B--2---:R-:W-:-:S04]  /*0470*/  FFMA R16, R16, R15, R9 ;  /* 0x0000000f10107223 */ /* 0x004fc80000000009 */
[----:B------:R-:W-:Y:S01]  /*0480*/  FFMA R24, R11, R24, R16 ;  /* 0x000000180b187223 */ /* 0x000fe20000000010 */
[----:B------:R-:W-:Y:S06]  /*0490*/  @P1 BRA `(.L_x_14) ;  /* 0xfffffffc005c1947 */ /* 0x000fec000383ffff */
.L_x_13:
[----:B------:R-:W-:Y:S05]  /*04a0*/  @!P0 BRA `(.L_x_12) ;  /* 0x0000000000fc8947 */ /* 0x000fea0003800000 */
[----:B------:R-:W-:Y:S02]  /*04b0*/  ISETP.GE.U32.AND P1, PT, R27, 0x4, PT ;  /* 0x000000041b00780c */ /* 0x000fe40003f26070 */
[----:B------:R-:W-:-:S04]  /*04c0*/  LOP3.LUT R16, R2, 0x3, RZ, 0xc0, !PT ;  /* 0x0000000302107812 */ /* 0x000fc800078ec0ff */
[----:B------:R-:W-:-:S07]  /*04d0*/  ISETP.NE.AND P0, PT, R16, RZ, PT ;  /* 0x000000ff1000720c */ /* 0x000fce0003f05270 */
[----:B------:R-:W-:Y:S06]  /*04e0*/  @!P1 BRA `(.L_x_15) ;  /* 0x00000000006c9947 */ /* 0x000fec0003800000 */
[----:B------:R-:W0:Y:S01]  /*04f0*/  LDC.64 R6, c[0x0][0x388] ;  /* 0x0000e200ff067b82 */ /* 0x000e220000000a00 */
[----:B------:R-:W1:Y:S01]  /*0500*/  LDCU.64 UR6, c[0x0][0x380] ;  /* 0x00007000ff0677ac */ /* 0x000e620008000a00 */
[----:B------:R-:W-:Y:S01]  /*0510*/  IMAD R9, R21, R3, R0 ;  /* 0x0000000315097224 */ /* 0x000fe200078e0200 */
[CC--:B------:R-:W-:Y:S02]  /*0520*/  IADD3 R5, PT, PT, R20.reuse, R21.reuse, RZ ;  /* 0x0000001514057210 */ /* 0x0c0fe40007ffe0ff */
[----:B------:R-:W-:-:S03]  /*0530*/  IADD3 R10, P1, PT, R20, R21, RZ ;  /* 0x00000015140a7210 */ /* 0x000fc60007f3e0ff */
[----:B------:R-:W2:Y:S01]  /*0540*/  LDC.64 R14, c[0x0][0x380] ;  /* 0x0000e000ff0e7b82 */ /* 0x000ea20000000a00 */
[----:B0-----:R-:W-:-:S04]  /*0550*/  IMAD.WIDE R6, R9, 0x4, R6 ;  /* 0x0000000409067825 */ /* 0x001fc800078e0206 */
[----:B------:R-:W-:Y:S02]  /*0560*/  IMAD.WIDE R8, R3, 0x4, R6 ;  /* 0x0000000403087825 */ /* 0x000fe400078e0206 */
[----:B------:R-:W3:Y:S02]  /*0570*/  LDG.E R6, desc[UR4][R6.64] ;  /* 0x0000000406067981 */ /* 0x000ee4000c1e1900 */
[----:B--2---:R-:W-:Y:S01]  /*0580*/  IMAD.WIDE.U32 R14, R5, 0x4, R14 ;  /* 0x00000004050e7825 */ /* 0x004fe200078e000e */
[----:B------:R-:W-:Y:S02]  /*0590*/  IADD3.X R5, PT, PT, RZ, RZ, RZ, P1, !PT ;  /* 0x000000ffff057210 */ /* 0x000fe40000ffe4ff */
[----:B-1----:R-:W-:-:S03]  /*05a0*/  LEA R4, P1, R10, UR6, 0x2 ;  /* 0x000000060a047c11 */ /* 0x002fc6000f8210ff */
[----:B------:R-:W3:Y:S01]  /*05b0*/  LDG.E R15, desc[UR4][R14.64] ;  /* 0x000000040e0f7981 */ /* 0x000ee2000c1e1900 */
[----:B------:R-:W-:Y:S01]  /*05c0*/  LEA.HI.X R5, R10, UR7, R5, 0x2, P1 ;  /* 0x000000070a057c11 */ /* 0x000fe200088f1405 */
[C---:B------:R-:W-:Y:S02]  /*05d0*/  IMAD.WIDE R10, R3.reuse, 0x4, R8 ;  /* 0x00000004030a7825 */ /* 0x040fe400078e0208 */
[----:B------:R-:W2:Y:S04]  /*05e0*/  LDG.E R8, desc[UR4][R8.64] ;  /* 0x0000000408087981 */ /* 0x000ea8000c1e1900 */
[----:B------:R-:W2:Y:S01]  /*05f0*/  LDG.E R17, desc[UR4][R4.64+0x4] ;  /* 0x0000040404117981 */ /* 0x000ea2000c1e1900 */
[----:B------:R-:W-:-:S03]  /*0600*/  IMAD.WIDE R12, R3, 0x4, R10 ;  /* 0x00000004030c7825 */ /* 0x000fc600078e020a */
[----:B------:R-:W4:Y:S04]  /*0610*/  LDG.E R22, desc[UR4][R10.64] ;  /* 0x000000040a167981 */ /* 0x000f28000c1e1900 */
[----:B------:R-:W4:Y:S04]  /*0620*/  LDG.E R18, desc[UR4][R4.64+0x8] ;  /* 0x0000080404127981 */ /* 0x000f28000c1e1900 */
[----:B------:R-:W5:Y:S04]  /*0630*/  LDG.E R26, desc[UR4][R4.64+0xc] ;  /* 0x00000c04041a7981 */ /* 0x000f68000c1e1900 */
[----:B------:R-:W5:Y:S01]  /*0640*/  LDG.E R12, desc[UR4][R12.64] ;  /* 0x000000040c0c7981 */ /* 0x000f62000c1e1900 */
[----:B------:R-:W-:Y:S01]  /*0650*/  IADD3 R21, PT, PT, R21, 0x4, RZ ;  /* 0x0000000415157810 */ /* 0x000fe20007ffe0ff */
[----:B---3--:R-:W-:-:S04]  /*0660*/  FFMA R24, R15, R6, R24 ;  /* 0x000000060f187223 */ /* 0x008fc80000000018 */
[----:B--2---:R-:W-:-:S04]  /*0670*/  FFMA R17, R17, R8, R24 ;  /* 0x0000000811117223 */ /* 0x004fc80000000018 */
[----:B----4-:R-:W-:-:S04]  /*0680*/  FFMA R17, R18, R22, R17 ;  /* 0x0000001612117223 */ /* 0x010fc80000000011 */
[----:B-----5:R-:W-:-:S07]  /*0690*/  FFMA R24, R26, R12, R17 ;  /* 0x0000000c1a187223 */ /* 0x020fce0000000011 */
.L_x_15:
[----:B------:R-:W-:Y:S05]  /*06a0*/  @!P0 BRA `(.L_x_12) ;  /* 0x00000000007c8947 */ /* 0x000fea0003800000 */
[----:B------:R-:W-:Y:S01]  /*06b0*/  ISETP.NE.AND P1, PT, R16, 0x1, PT ;  /* 0x000000011000780c */ /* 0x000fe20003f25270 */
[----:B------:R-:W0:Y:S01]  /*06c0*/  LDC.64 R12, c[0x0][0x380] ;  /* 0x0000e000ff0c7b82 */ /* 0x000e220000000a00 */
[----:B------:R-:W-:-:S04]  /*06d0*/  LOP3.LUT R2, R2, 0x1, RZ, 0xc0, !PT ;  /* 0x0000000102027812 */ /* 0x000fc800078ec0ff */
[----:B------:R-:W-:-:S03]  /*06e0*/  ISETP.NE.U32.AND P0, PT, R2, 0x1, PT ;  /* 0x000000010200780c */ /* 0x000fc60003f05070 */
[----:B------:R-:W1:Y:S04]  /*06f0*/  LDC.64 R10, c[0x0][0x388] ;  /* 0x0000e200ff0a7b82 */ /* 0x000e680000000a00 */
[CC--:B------:R-:W-:Y:S02]  /*0700*/  @P1 IADD3 R15, PT, PT, R20.reuse, R21.reuse, RZ ;  /* 0x00000015140f1210 */ /* 0x0c0fe40007ffe0ff */
[----:B------:R-:W-:Y:S02]  /*0710*/  @P1 IADD3 R2, P2, PT, R20, R21, RZ ;  /* 0x0000001514021210 */ /* 0x000fe40007f5e0ff */
[----:B------:R-:W2:Y:S02]  /*0720*/  @P1 LDC.64 R4, c[0x0][0x380] ;  /* 0x0000e000ff041b82 */ /* 0x000ea40000000a00 */
[----:B------:R-:W-:-:S06]  /*0730*/  @P1 IADD3.X R14, PT, PT, RZ, RZ, RZ, P2, !PT ;  /* 0x000000ffff0e1210 */ /* 0x000fcc00017fe4ff */
[----:B------:R-:W3:Y:S01]  /*0740*/  LDC.64 R6, c[0x0][0x380] ;  /* 0x0000e000ff067b82 */ /* 0x000ee20000000a00 */
[----:B0-----:R-:W-:-:S04]  /*0750*/  @P1 IMAD.WIDE.U32 R12, R15, 0x4, R12 ;  /* 0x000000040f0c1825 */ /* 0x001fc800078e000c */
[C---:B------:R-:W-:Y:S01]  /*0760*/  @P1 IMAD R15, R21.reuse, R3, R0 ;  /* 0x00000003150f1224 */ /* 0x040fe200078e0200 */
[----:B------:R-:W-:Y:S01]  /*0770*/  @P1 IADD3 R21, PT, PT, R21, 0x2, RZ ;  /* 0x0000000215151810 */ /* 0x000fe20007ffe0ff */
[----:B------:R-:W4:Y:S01]  /*0780*/  @P1 LDG.E R13, desc[UR4][R12.64] ;  /* 0x000000040c0d1981 */ /* 0x000f22000c1e1900 */
[----:B------:R-:W0:Y:S01]  /*0790*/  LDC.64 R8, c[0x0][0x388] ;  /* 0x0000e200ff087b82 */ /* 0x000e220000000a00 */
[----:B-1----:R-:W-:Y:S01]  /*07a0*/  @P1 IMAD.WIDE R10, R15, 0x4, R10 ;  /* 0x000000040f0a1825 */ /* 0x002fe200078e020a */
[----:B------:R-:W-:Y:S02]  /*07b0*/  @!P0 IADD3 R17, PT, PT, R20, R21, RZ ;  /* 0x0000001514118210 */ /* 0x000fe40007ffe0ff */
[----:B--2---:R-:W-:Y:S01]  /*07c0*/  @P1 LEA R4, P2, R2, R4, 0x2 ;  /* 0x0000000402041211 */ /* 0x004fe200078410ff */
[----:B------:R-:W-:-:S03]  /*07d0*/  @!P0 IMAD R21, R21, R3, R0 ;  /* 0x0000000315158224 */ /* 0x000fc600078e0200 */
[----:B------:R-:W-:Y:S01]  /*07e0*/  @P1 LEA.HI.X R5, R2, R5, R14, 0x2, P2 ;  /* 0x0000000502051211 */ /* 0x000fe200010f140e */
[----:B------:R-:W-:Y:S01]  /*07f0*/  @P1 IMAD.WIDE R14, R3, 0x4, R10 ;  /* 0x00000004030e1825 */ /* 0x000fe200078e020a */
[----:B------:R-:W4:Y:S03]  /*0800*/  @P1 LDG.E R2, desc[UR4][R10.64] ;  /* 0x000000040a021981 */ /* 0x000f26000c1e1900 */
[----:B---3--:R-:W-:Y:S01]  /*0810*/  @!P0 IMAD.WIDE.U32 R6, R17, 0x4, R6 ;  /* 0x0000000411068825 */ /* 0x008fe200078e0006 */
[----:B------:R-:W2:Y:S04]  /*0820*/  @P1 LDG.E R5, desc[UR4][R4.64+0x4] ;  /* 0x0000040404051981 */ /* 0x000ea8000c1e1900 */
[----:B------:R-:W2:Y:S01]  /*0830*/  @P1 LDG.E R14, desc[UR4][R14.64] ;  /* 0x000000040e0e1981 */ /* 0x000ea2000c1e1900 */
[----:B0-----:R-:W-:-:S03]  /*0840*/  @!P0 IMAD.WIDE R8, R21, 0x4, R8 ;  /* 0x0000000415088825 */ /* 0x001fc600078e0208 */
[----:B------:R-:W3:Y:S04]  /*0850*/  @!P0 LDG.E R7, desc[UR4][R6.64] ;  /* 0x0000000406078981 */ /* 0x000ee8000c1e1900 */
[----:B------:R-:W3:Y:S01]  /*0860*/  @!P0 LDG.E R8, desc[UR4][R8.64] ;  /* 0x0000000408088981 */ /* 0x000ee2000c1e1900 */
[----:B----4-:R-:W-:-:S04]  /*0870*/  @P1 FFMA R2, R13, R2, R24 ;  /* 0x000000020d021223 */ /* 0x010fc80000000018 */
[----:B--2---:R-:W-:-:S04]  /*0880*/  @P1 FFMA R24, R5, R14, R2 ;  /* 0x0000000e05181223 */ /* 0x004fc80000000002 */
[----:B---3--:R-:W-:-:S07]  /*0890*/  @!P0 FFMA R24, R7, R8, R24 ;  /* 0x0000000807188223 */ /* 0x008fce0000000018 */
.L_x_12:
[----:B------:R-:W0:Y:S01]  /*08a0*/  LDC.64 R4, c[0x0][0x390] ;  /* 0x0000e400ff047b82 */ /* 0x000e220000000a00 */
[----:B------:R-:W-:-:S04]  /*08b0*/  IMAD R3, R19, R3, R0 ;  /* 0x0000000313037224 */ /* 0x000fc800078e0200 */
[----:B0-----:R-:W-:-:S05]  /*08c0*/  IMAD.WIDE R2, R3, 0x4, R4 ;  /* 0x0000000403027825 */ /* 0x001fca00078e0204 */
[----:B------:R-:W-:Y:S01]  /*08d0*/  STG.E desc[UR4][R2.64], R24 ;  /* 0x0000001802007986 */ /* 0x000fe2000c101904 */
[----:B------:R-:W-:Y:S05]  /*08e0*/  EXIT ;  /* 0x000000000000794d */ /* 0x000fea0003800000 */
.L_x_16:
        /* <DEDUP_REMOVED lines=9> */
.L_x_19:


//--------------------- .nv.shared.reserved.0     --------------------------
	.section	.nv.shared.reserved.0,"aw",@nobits
	.weak		__nv_reservedSMEM_offset_0_alias
	.size		__nv_reservedSMEM_offset_0_alias, 0, 64
	.other		__nv_reservedSMEM_offset_0_alias,@"STO_CUDA_RESERVED_SHARED STV_DEFAULT"
__nv_reservedSMEM_offset_0_alias:
	.zero		0
	.zero		64


//--------------------- .nv.shared._Z16matmul_optimizedPKfS0_Pfiii --------------------------
	.section	.nv.shared._Z16matmul_optimizedPKfS0_Pfiii,"aw",@nobits
	.sectionflags	@""
	.align	4
.nv.shared._Z16matmul_optimizedPKfS0_Pfiii:
	.zero		3072


//--------------------- .nv.constant0._Z16matmul_coalescedPKfS0_Pfiii --------------------------
	.section	.nv.constant0._Z16matmul_coalescedPKfS0_Pfiii,"a",@progbits
	.sectionflags	@""
	.align	4
.nv.constant0._Z16matmul_coalescedPKfS0_Pfiii:
	.zero		932


//--------------------- .nv.constant0._Z16matmul_optimizedPKfS0_Pfiii --------------------------
	.section	.nv.constant0._Z16matmul_optimizedPKfS0_Pfiii,"a",@progbits
	.sectionflags	@""
	.align	4
.nv.constant0._Z16matmul_optimizedPKfS0_Pfiii:
	.zero		932


//--------------------- .nv.constant0._Z12matmul_naivePKfS0_Pfiii --------------------------
	.section	.nv.constant0._Z12matmul_naivePKfS0_Pfiii,"a",@progbits
	.sectionflags	@""
	.align	4
.nv.constant0._Z12matmul_naivePKfS0_Pfiii:
	.zero		932


//--------------------- SYMBOLS --------------------------

	.type		.nv.reservedSmem.offset0,@object
	.size		.nv.reservedSmem.offset0,0x4
	.type		.nv.reservedSmem.cap,@object
	.size		.nv.reservedSmem.cap,0x4
